	.target	sm_90a

	.elftype	@"ET_EXEC"


//--------------------- .note.nv.tkinfo           --------------------------
	.section	.note.nv.tkinfo,"",@"SHT_NOTE"
	.sectionflags	@"SHF_NOTE_NV_TKINFO"
	.tkinfo
        /*0018*/ 	.word	0x00000002
        /*0030*/ 	.string	""
        /*0030*/ 	.string	"ptxas"
        /*0030*/ 	.string	"Cuda compilation tools, release 13.0, V13.0.88"
        /*0030*/ 	.string	"Build cuda_13.0.r13.0/compiler.36424714_0"
        /*0030*/ 	.string	"-arch sm_90a -m 64 "



//--------------------- .note.nv.cuinfo           --------------------------
	.section	.note.nv.cuinfo,"",@"SHT_NOTE"
	.sectionflags	@"SHF_NOTE_NV_CUINFO"
        /*0018*/ 	.short	0x0002
        /*001a*/ 	.short	0x005a
        /*001c*/ 	.short	0x0082
	.zero		2


//--------------------- .nv.info                  --------------------------
	.section	.nv.info,"",@"SHT_CUDA_INFO"
	.align	4


	//----- nvinfo : EIATTR_REGCOUNT
	.align		4
        /*0000*/ 	.byte	0x04, 0x2f
        /*0002*/ 	.short	(.L_12 - .L_11)
	.align		4
.L_11:
        /*0004*/ 	.word	index@(_ZN7cutlass13device_kernelINS_4conv6kernel13ConvUniversalINS1_16ConvProblemShapeILNS1_8OperatorE2ELi2EEENS1_10collective14CollectiveConvINS1_46MainloopSm90TmaGmmaWarpSpecializedImplicitGemmILS5_2ELi28ELi2EN4cute5tupleIJNSA_1CILi2EEENSC_ILi1EEESE_EEENS1_36KernelImplicitTmaWarpSpecializedSm90ELi1EEENSB_IJNSC_ILi64EEENSB_IJSI_EEENSB_IJNSC_ILi32EEEEEEEEENS_10bfloat16_tESN_NSA_8TiledMMAINSA_8MMA_AtomIJNSA_4SM904GMMA27MMA_64x64x16_F32BF16BF16_SSILNSR_5MajorE1ELST_1ELNSR_7ScaleInE1ELSU_1EEEEEENSA_6LayoutINSB_IJSE_SE_SE_EEENSB_IJNSC_ILi0EEESZ_SZ_EEEEENSB_IJNSA_10UnderscoreES12_S12_EEEEENS7_6detail26Sm90ImplicitGemmTileTraitsINSA_13SM90_TMA_LOADENSA_14ComposedLayoutINSA_7SwizzleILi3ELi4ELi3EEENSA_18smem_ptr_flag_bitsILi16EEENSX_INSB_IJNSB_IJSI_SE_EEENSB_IJNSC_ILi8EEENSC_ILi4EEEEEENSB_IJSE_NSC_ILi28EEEEEEEEENSB_IJNSB_IJSE_SZ_EEENSB_IJSI_NSC_ILi512EEEEEENSB_IJSZ_NSC_ILi2048EEEEEEEEEEEEEvEENS16_INSA_30SM90_TMA_LOAD_IM2COL_MULTICASTES1R_vEEEENS_8epilogue10collective6detail29Sm90TmaWarpSpecializedAdapterINS1X_15DefaultEpilogueISN_NSB_IJlNSB_IJSE_llEEESZ_EEES22_NS1W_6thread17LinearCombinationISN_Li1EffLNS23_9ScaleType4KindE0ELNS_15FloatRoundStyleE2ESN_EENS_4gemm15EpilogueDefaultEEEEEvvEEEEvNT_6ParamsE)
        /*0008*/ 	.word	0x00000044


	//----- nvinfo : EIATTR_FRAME_SIZE
	.align		4
.L_12:
        /*000c*/ 	.byte	0x04, 0x11
        /*000e*/ 	.short	(.L_14 - .L_13)
	.align		4
.L_13:
        /*0010*/ 	.word	index@(_ZN7cutlass13device_kernelINS_4conv6kernel13ConvUniversalINS1_16ConvProblemShapeILNS1_8OperatorE2ELi2EEENS1_10collective14CollectiveConvINS1_46MainloopSm90TmaGmmaWarpSpecializedImplicitGemmILS5_2ELi28ELi2EN4cute5tupleIJNSA_1CILi2EEENSC_ILi1EEESE_EEENS1_36KernelImplicitTmaWarpSpecializedSm90ELi1EEENSB_IJNSC_ILi64EEENSB_IJSI_EEENSB_IJNSC_ILi32EEEEEEEEENS_10bfloat16_tESN_NSA_8TiledMMAINSA_8MMA_AtomIJNSA_4SM904GMMA27MMA_64x64x16_F32BF16BF16_SSILNSR_5MajorE1ELST_1ELNSR_7ScaleInE1ELSU_1EEEEEENSA_6LayoutINSB_IJSE_SE_SE_EEENSB_IJNSC_ILi0EEESZ_SZ_EEEEENSB_IJNSA_10UnderscoreES12_S12_EEEEENS7_6detail26Sm90ImplicitGemmTileTraitsINSA_13SM90_TMA_LOADENSA_14ComposedLayoutINSA_7SwizzleILi3ELi4ELi3EEENSA_18smem_ptr_flag_bitsILi16EEENSX_INSB_IJNSB_IJSI_SE_EEENSB_IJNSC_ILi8EEENSC_ILi4EEEEEENSB_IJSE_NSC_ILi28EEEEEEEEENSB_IJNSB_IJSE_SZ_EEENSB_IJSI_NSC_ILi512EEEEEENSB_IJSZ_NSC_ILi2048EEEEEEEEEEEEEvEENS16_INSA_30SM90_TMA_LOAD_IM2COL_MULTICASTES1R_vEEEENS_8epilogue10collective6detail29Sm90TmaWarpSpecializedAdapterINS1X_15DefaultEpilogueISN_NSB_IJlNSB_IJSE_llEEESZ_EEES22_NS1W_6thread17LinearCombinationISN_Li1EffLNS23_9ScaleType4KindE0ELNS_15FloatRoundStyleE2ESN_EENS_4gemm15EpilogueDefaultEEEEEvvEEEEvNT_6ParamsE)
        /*0014*/ 	.word	0x00000000


	//----- nvinfo : EIATTR_MIN_STACK_SIZE
	.align		4
.L_14:
        /*0018*/ 	.byte	0x04, 0x12
        /*001a*/ 	.short	(.L_16 - .L_15)
	.align		4
.L_15:
        /*001c*/ 	.word	index@(_ZN7cutlass13device_kernelINS_4conv6kernel13ConvUniversalINS1_16ConvProblemShapeILNS1_8OperatorE2ELi2EEENS1_10collective14CollectiveConvINS1_46MainloopSm90TmaGmmaWarpSpecializedImplicitGemmILS5_2ELi28ELi2EN4cute5tupleIJNSA_1CILi2EEENSC_ILi1EEESE_EEENS1_36KernelImplicitTmaWarpSpecializedSm90ELi1EEENSB_IJNSC_ILi64EEENSB_IJSI_EEENSB_IJNSC_ILi32EEEEEEEEENS_10bfloat16_tESN_NSA_8TiledMMAINSA_8MMA_AtomIJNSA_4SM904GMMA27MMA_64x64x16_F32BF16BF16_SSILNSR_5MajorE1ELST_1ELNSR_7ScaleInE1ELSU_1EEEEEENSA_6LayoutINSB_IJSE_SE_SE_EEENSB_IJNSC_ILi0EEESZ_SZ_EEEEENSB_IJNSA_10UnderscoreES12_S12_EEEEENS7_6detail26Sm90ImplicitGemmTileTraitsINSA_13SM90_TMA_LOADENSA_14ComposedLayoutINSA_7SwizzleILi3ELi4ELi3EEENSA_18smem_ptr_flag_bitsILi16EEENSX_INSB_IJNSB_IJSI_SE_EEENSB_IJNSC_ILi8EEENSC_ILi4EEEEEENSB_IJSE_NSC_ILi28EEEEEEEEENSB_IJNSB_IJSE_SZ_EEENSB_IJSI_NSC_ILi512EEEEEENSB_IJSZ_NSC_ILi2048EEEEEEEEEEEEEvEENS16_INSA_30SM90_TMA_LOAD_IM2COL_MULTICASTES1R_vEEEENS_8epilogue10collective6detail29Sm90TmaWarpSpecializedAdapterINS1X_15DefaultEpilogueISN_NSB_IJlNSB_IJSE_llEEESZ_EEES22_NS1W_6thread17LinearCombinationISN_Li1EffLNS23_9ScaleType4KindE0ELNS_15FloatRoundStyleE2ESN_EENS_4gemm15EpilogueDefaultEEEEEvvEEEEvNT_6ParamsE)
        /*0020*/ 	.word	0x00000000
.L_16:


//--------------------- .nv.compat                --------------------------
	.section	.nv.compat,"",@"SHT_CUDA_COMPAT_INFO"
	.align	4
        /*0000*/ 	.byte	0x02, 0x09, 0x01, 0x00, 0x02, 0x02, 0x04, 0x00, 0x02, 0x05, 0x05, 0x00, 0x03, 0x07, 0x01, 0x01
        /*0010*/ 	.byte	0x02, 0x03, 0x01, 0x00, 0x02, 0x06, 0x01, 0x00, 0x04, 0x0b, 0x08, 0x00, 0x00, 0x00, 0x00, 0x00
        /*0020*/ 	.byte	0x00, 0x00, 0x00, 0x00


//--------------------- .nv.info._ZN7cutlass13device_kernelINS_4conv6kernel13ConvUniversalINS1_16ConvProblemShapeILNS1_8OperatorE2ELi2EEENS1_10collective14CollectiveConvINS1_46MainloopSm90TmaGmmaWarpSpecializedImplicitGemmILS5_2ELi28ELi2EN4cute5tupleIJNSA_1CILi2EEENSC_ILi1EEESE_EEENS1_36KernelImplicitTmaWarpSpecializedSm90ELi1EEENSB_IJNSC_ILi64EEENSB_IJSI_EEENSB_IJNSC_ILi32EEEEEEEEENS_10bfloat16_tESN_NSA_8TiledMMAINSA_8MMA_AtomIJNSA_4SM904GMMA27MMA_64x64x16_F32BF16BF16_SSILNSR_5MajorE1ELST_1ELNSR_7ScaleInE1ELSU_1EEEEEENSA_6LayoutINSB_IJSE_SE_SE_EEENSB_IJNSC_ILi0EEESZ_SZ_EEEEENSB_IJNSA_10UnderscoreES12_S12_EEEEENS7_6detail26Sm90ImplicitGemmTileTraitsINSA_13SM90_TMA_LOADENSA_14ComposedLayoutINSA_7SwizzleILi3ELi4ELi3EEENSA_18smem_ptr_flag_bitsILi16EEENSX_INSB_IJNSB_IJSI_SE_EEENSB_IJNSC_ILi8EEENSC_ILi4EEEEEENSB_IJSE_NSC_ILi28EEEEEEEEENSB_IJNSB_IJSE_SZ_EEENSB_IJSI_NSC_ILi512EEEEEENSB_IJSZ_NSC_ILi2048EEEEEEEEEEEEEvEENS16_INSA_30SM90_TMA_LOAD_IM2COL_MULTICASTES1R_vEEEENS_8epilogue10collective6detail29Sm90TmaWarpSpecializedAdapterINS1X_15DefaultEpilogueISN_NSB_IJlNSB_IJSE_llEEESZ_EEES22_NS1W_6thread17LinearCombinationISN_Li1EffLNS23_9ScaleType4KindE0ELNS_15FloatRoundStyleE2ESN_EENS_4gemm15EpilogueDefaultEEEEEvvEEEEvNT_6ParamsE --------------------------
	.section	.nv.info._ZN7cutlass13device_kernelINS_4conv6kernel13ConvUniversalINS1_16ConvProblemShapeILNS1_8OperatorE2ELi2EEENS1_10collective14CollectiveConvINS1_46MainloopSm90TmaGmmaWarpSpecializedImplicitGemmILS5_2ELi28ELi2EN4cute5tupleIJNSA_1CILi2EEENSC_ILi1EEESE_EEENS1_36KernelImplicitTmaWarpSpecializedSm90ELi1EEENSB_IJNSC_ILi64EEENSB_IJSI_EEENSB_IJNSC_ILi32EEEEEEEEENS_10bfloat16_tESN_NSA_8TiledMMAINSA_8MMA_AtomIJNSA_4SM904GMMA27MMA_64x64x16_F32BF16BF16_SSILNSR_5MajorE1ELST_1ELNSR_7ScaleInE1ELSU_1EEEEEENSA_6LayoutINSB_IJSE_SE_SE_EEENSB_IJNSC_ILi0EEESZ_SZ_EEEEENSB_IJNSA_10UnderscoreES12_S12_EEEEENS7_6detail26Sm90ImplicitGemmTileTraitsINSA_13SM90_TMA_LOADENSA_14ComposedLayoutINSA_7SwizzleILi3ELi4ELi3EEENSA_18smem_ptr_flag_bitsILi16EEENSX_INSB_IJNSB_IJSI_SE_EEENSB_IJNSC_ILi8EEENSC_ILi4EEEEEENSB_IJSE_NSC_ILi28EEEEEEEEENSB_IJNSB_IJSE_SZ_EEENSB_IJSI_NSC_ILi512EEEEEENSB_IJSZ_NSC_ILi2048EEEEEEEEEEEEEvEENS16_INSA_30SM90_TMA_LOAD_IM2COL_MULTICASTES1R_vEEEENS_8epilogue10collective6detail29Sm90TmaWarpSpecializedAdapterINS1X_15DefaultEpilogueISN_NSB_IJlNSB_IJSE_llEEESZ_EEES22_NS1W_6thread17LinearCombinationISN_Li1EffLNS23_9ScaleType4KindE0ELNS_15FloatRoundStyleE2ESN_EENS_4gemm15EpilogueDefaultEEEEEvvEEEEvNT_6ParamsE,"",@"SHT_CUDA_INFO"
	.sectionflags	@""
	.align	4


	//----- nvinfo : EIATTR_CUDA_API_VERSION
	.align		4
        /*0000*/ 	.byte	0x04, 0x37
        /*0002*/ 	.short	(.L_18 - .L_17)
.L_17:
        /*0004*/ 	.word	0x00000082


	//----- nvinfo : EIATTR_KPARAM_INFO
	.align		4
.L_18:
        /*0008*/ 	.byte	0x04, 0x17
        /*000a*/ 	.short	(.L_20 - .L_19)
.L_19:
        /*000c*/ 	.word	0x00000000
        /*0010*/ 	.short	0x0000
        /*0012*/ 	.short	0x0070
        /*0014*/ 	.byte	0x00, 0xf0, 0x01, 0x0e


	//----- nvinfo : EIATTR_SPARSE_MMA_MASK
	.align		4
.L_20:
        /*0018*/ 	.byte	0x03, 0x50
        /*001a*/ 	.short	0x0000


	//----- nvinfo : EIATTR_MAXREG_COUNT
	.align		4
        /*001c*/ 	.byte	0x03, 0x1b
        /*001e*/ 	.short	0x00ff


	//----- nvinfo : EIATTR_NUM_BARRIERS
	.align		4
        /*0020*/ 	.byte	0x02, 0x4c
        /*0022*/ 	.byte	0x01
	.zero		1


	//----- nvinfo : EIATTR_MERCURY_ISA_VERSION
	.align		4
        /*0024*/ 	.byte	0x03, 0x5f
        /*0026*/ 	.short	0x0101


	//----- nvinfo : EIATTR_COOP_GROUP_MASK_REGIDS
	.align		4
        /*0028*/ 	.byte	0x04, 0x29
        /*002a*/ 	.short	(.L_22 - .L_21)


	//   ....[0]....
.L_21:
        /*002c*/ 	.word	0xffffffff


	//   ....[1]....
        /*0030*/ 	.word	0xffffffff


	//   ....[2]....
        /*0034*/ 	.word	0xffffffff


	//   ....[3]....
        /*0038*/ 	.word	0xffffffff


	//----- nvinfo : EIATTR_COOP_GROUP_INSTR_OFFSETS
	.align		4
.L_22:
        /*003c*/ 	.byte	0x04, 0x28
        /*003e*/ 	.short	(.L_24 - .L_23)


	//   ....[0]....
.L_23:
        /*0040*/ 	.word	0x00000070


	//   ....[1]....
        /*0044*/ 	.word	0x00000080


	//   ....[2]....
        /*0048*/ 	.word	0x00000140


	//   ....[3]....
        /*004c*/ 	.word	0x000009d0


	//----- nvinfo : EIATTR_MBARRIER_INSTR_OFFSETS
	.align		4
.L_24:
        /*0050*/ 	.byte	0x04, 0x39
        /*0052*/ 	.short	(.L_26 - .L_25)


	//   ....[0]....
.L_25:
        /*0054*/ 	.word	0x00000310
        /*0058*/ 	.word	0x000000ff
        /*005c*/ 	.word	0x00038000
        /*0060*/ 	.short	0x0100
        /*0062*/ 	.byte	0x08
	.zero		1


	//   ....[1]....
        /*0064*/ 	.word	0x00000320
        /*0068*/ 	.word	0x000000ff
        /*006c*/ 	.word	0x000380e0
        /*0070*/ 	.short	0x0100
        /*0072*/ 	.byte	0x08
	.zero		1


	//   ....[2]....
        /*0074*/ 	.word	0x00000330
        /*0078*/ 	.word	0x000000ff
        /*007c*/ 	.word	0x00038008
        /*0080*/ 	.short	0x0100
        /*0082*/ 	.byte	0x08
	.zero		1


	//   ....[3]....
        /*0084*/ 	.word	0x00000340
        /*0088*/ 	.word	0x000000ff
        /*008c*/ 	.word	0x000380e8
        /*0090*/ 	.short	0x0100
        /*0092*/ 	.byte	0x08
	.zero		1


	//   ....[4]....
        /*0094*/ 	.word	0x00000350
        /*0098*/ 	.word	0x000000ff
        /*009c*/ 	.word	0x00038010
        /*00a0*/ 	.short	0x0100
        /*00a2*/ 	.byte	0x08
	.zero		1


	//   ....[5]....
        /*00a4*/ 	.word	0x00000360
        /*00a8*/ 	.word	0x000000ff
        /*00ac*/ 	.word	0x000380f0
        /*00b0*/ 	.short	0x0100
        /*00b2*/ 	.byte	0x08
	.zero		1


	//   ....[6]....
        /*00b4*/ 	.word	0x00000370
        /*00b8*/ 	.word	0x000000ff
        /*00bc*/ 	.word	0x00038018
        /*00c0*/ 	.short	0x0100
        /*00c2*/ 	.byte	0x08
	.zero		1


	//   ....[7]....
        /*00c4*/ 	.word	0x00000380
        /*00c8*/ 	.word	0x000000ff
        /*00cc*/ 	.word	0x000380f8
        /*00d0*/ 	.short	0x0100
        /*00d2*/ 	.byte	0x08
	.zero		1


	//   ....[8]....
        /*00d4*/ 	.word	0x00000390
        /*00d8*/ 	.word	0x000000ff
        /*00dc*/ 	.word	0x00038020
        /*00e0*/ 	.short	0x0100
        /*00e2*/ 	.byte	0x08
	.zero		1


	//   ....[9]....
        /*00e4*/ 	.word	0x000003a0
        /*00e8*/ 	.word	0x000000ff
        /*00ec*/ 	.word	0x00038100
        /*00f0*/ 	.short	0x0100
        /*00f2*/ 	.byte	0x08
	.zero		1


	//   ....[10]....
        /*00f4*/ 	.word	0x000003b0
        /*00f8*/ 	.word	0x000000ff
        /*00fc*/ 	.word	0x00038028
        /*0100*/ 	.short	0x0100
        /*0102*/ 	.byte	0x08
	.zero		1


	//   ....[11]....
        /*0104*/ 	.word	0x000003c0
        /*0108*/ 	.word	0x000000ff
        /*010c*/ 	.word	0x00038108
        /*0110*/ 	.short	0x0100
        /*0112*/ 	.byte	0x08
	.zero		1


	//   ....[12]....
        /*0114*/ 	.word	0x000003d0
        /*0118*/ 	.word	0x000000ff
        /*011c*/ 	.word	0x00038030
        /*0120*/ 	.short	0x0100
        /*0122*/ 	.byte	0x08
	.zero		1


	//   ....[13]....
        /*0124*/ 	.word	0x000003e0
        /*0128*/ 	.word	0x000000ff
        /*012c*/ 	.word	0x00038110
        /*0130*/ 	.short	0x0100
        /*0132*/ 	.byte	0x08
	.zero		1


	//   ....[14]....
        /*0134*/ 	.word	0x000003f0
        /*0138*/ 	.word	0x000000ff
        /*013c*/ 	.word	0x00038038
        /*0140*/ 	.short	0x0100
        /*0142*/ 	.byte	0x08
	.zero		1


	//   ....[15]....
        /*0144*/ 	.word	0x00000400
        /*0148*/ 	.word	0x000000ff
        /*014c*/ 	.word	0x00038118
        /*0150*/ 	.short	0x0100
        /*0152*/ 	.byte	0x08
	.zero		1


	//   ....[16]....
        /*0154*/ 	.word	0x00000410
        /*0158*/ 	.word	0x000000ff
        /*015c*/ 	.word	0x00038040
        /*0160*/ 	.short	0x0100
        /*0162*/ 	.byte	0x08
	.zero		1


	//   ....[17]....
        /*0164*/ 	.word	0x00000420
        /*0168*/ 	.word	0x000000ff
        /*016c*/ 	.word	0x00038120
        /*0170*/ 	.short	0x0100
        /*0172*/ 	.byte	0x08
	.zero		1


	//   ....[18]....
        /*0174*/ 	.word	0x00000430
        /*0178*/ 	.word	0x000000ff
        /*017c*/ 	.word	0x00038048
        /*0180*/ 	.short	0x0100
        /*0182*/ 	.byte	0x08
	.zero		1


	//   ....[19]....
        /*0184*/ 	.word	0x00000440
        /*0188*/ 	.word	0x000000ff
        /*018c*/ 	.word	0x00038128
        /*0190*/ 	.short	0x0100
        /*0192*/ 	.byte	0x08
	.zero		1


	//   ....[20]....
        /*0194*/ 	.word	0x00000450
        /*0198*/ 	.word	0x000000ff
        /*019c*/ 	.word	0x00038050
        /*01a0*/ 	.short	0x0100
        /*01a2*/ 	.byte	0x08
	.zero		1


	//   ....[21]....
        /*01a4*/ 	.word	0x00000460
        /*01a8*/ 	.word	0x000000ff
        /*01ac*/ 	.word	0x00038130
        /*01b0*/ 	.short	0x0100
        /*01b2*/ 	.byte	0x08
	.zero		1


	//   ....[22]....
        /*01b4*/ 	.word	0x00000470
        /*01b8*/ 	.word	0x000000ff
        /*01bc*/ 	.word	0x00038058
        /*01c0*/ 	.short	0x0100
        /*01c2*/ 	.byte	0x08
	.zero		1


	//   ....[23]....
        /*01c4*/ 	.word	0x00000480
        /*01c8*/ 	.word	0x000000ff
        /*01cc*/ 	.word	0x00038138
        /*01d0*/ 	.short	0x0100
        /*01d2*/ 	.byte	0x08
	.zero		1


	//   ....[24]....
        /*01d4*/ 	.word	0x00000490
        /*01d8*/ 	.word	0x000000ff
        /*01dc*/ 	.word	0x00038060
        /*01e0*/ 	.short	0x0100
        /*01e2*/ 	.byte	0x08
	.zero		1


	//   ....[25]....
        /*01e4*/ 	.word	0x000004a0
        /*01e8*/ 	.word	0x000000ff
        /*01ec*/ 	.word	0x00038140
        /*01f0*/ 	.short	0x0100
        /*01f2*/ 	.byte	0x08
	.zero		1


	//   ....[26]....
        /*01f4*/ 	.word	0x000004b0
        /*01f8*/ 	.word	0x000000ff
        /*01fc*/ 	.word	0x00038068
        /*0200*/ 	.short	0x0100
        /*0202*/ 	.byte	0x08
	.zero		1


	//   ....[27]....
        /*0204*/ 	.word	0x000004c0
        /*0208*/ 	.word	0x000000ff
        /*020c*/ 	.word	0x00038148
        /*0210*/ 	.short	0x0100
        /*0212*/ 	.byte	0x08
	.zero		1


	//   ....[28]....
        /*0214*/ 	.word	0x000004d0
        /*0218*/ 	.word	0x000000ff
        /*021c*/ 	.word	0x00038070
        /*0220*/ 	.short	0x0100
        /*0222*/ 	.byte	0x08
	.zero		1


	//   ....[29]....
        /*0224*/ 	.word	0x000004e0
        /*0228*/ 	.word	0x000000ff
        /*022c*/ 	.word	0x00038150
        /*0230*/ 	.short	0x0100
        /*0232*/ 	.byte	0x08
	.zero		1


	//   ....[30]....
        /*0234*/ 	.word	0x000004f0
        /*0238*/ 	.word	0x000000ff
        /*023c*/ 	.word	0x00038078
        /*0240*/ 	.short	0x0100
        /*0242*/ 	.byte	0x08
	.zero		1


	//   ....[31]....
        /*0244*/ 	.word	0x00000500
        /*0248*/ 	.word	0x000000ff
        /*024c*/ 	.word	0x00038158
        /*0250*/ 	.short	0x0100
        /*0252*/ 	.byte	0x08
	.zero		1


	//   ....[32]....
        /*0254*/ 	.word	0x00000510
        /*0258*/ 	.word	0x000000ff
        /*025c*/ 	.word	0x00038080
        /*0260*/ 	.short	0x0100
        /*0262*/ 	.byte	0x08
	.zero		1


	//   ....[33]....
        /*0264*/ 	.word	0x00000520
        /*0268*/ 	.word	0x000000ff
        /*026c*/ 	.word	0x00038160
        /*0270*/ 	.short	0x0100
        /*0272*/ 	.byte	0x08
	.zero		1


	//   ....[34]....
        /*0274*/ 	.word	0x00000530
        /*0278*/ 	.word	0x000000ff
        /*027c*/ 	.word	0x00038088
        /*0280*/ 	.short	0x0100
        /*0282*/ 	.byte	0x08
	.zero		1


	//   ....[35]....
        /*0284*/ 	.word	0x00000540
        /*0288*/ 	.word	0x000000ff
        /*028c*/ 	.word	0x00038168
        /*0290*/ 	.short	0x0100
        /*0292*/ 	.byte	0x08
	.zero		1


	//   ....[36]....
        /*0294*/ 	.word	0x00000550
        /*0298*/ 	.word	0x000000ff
        /*029c*/ 	.word	0x00038090
        /*02a0*/ 	.short	0x0100
        /*02a2*/ 	.byte	0x08
	.zero		1


	//   ....[37]....
        /*02a4*/ 	.word	0x00000560
        /*02a8*/ 	.word	0x000000ff
        /*02ac*/ 	.word	0x00038170
        /*02b0*/ 	.short	0x0100
        /*02b2*/ 	.byte	0x08
	.zero		1


	//   ....[38]....
        /*02b4*/ 	.word	0x00000570
        /*02b8*/ 	.word	0x000000ff
        /*02bc*/ 	.word	0x00038098
        /*02c0*/ 	.short	0x0100
        /*02c2*/ 	.byte	0x08
	.zero		1


	//   ....[39]....
        /*02c4*/ 	.word	0x00000580
        /*02c8*/ 	.word	0x000000ff
        /*02cc*/ 	.word	0x00038178
        /*02d0*/ 	.short	0x0100
        /*02d2*/ 	.byte	0x08
	.zero		1


	//   ....[40]....
        /*02d4*/ 	.word	0x00000590
        /*02d8*/ 	.word	0x000000ff
        /*02dc*/ 	.word	0x000380a0
        /*02e0*/ 	.short	0x0100
        /*02e2*/ 	.byte	0x08
	.zero		1


	//   ....[41]....
        /*02e4*/ 	.word	0x000005a0
        /*02e8*/ 	.word	0x000000ff
        /*02ec*/ 	.word	0x00038180
        /*02f0*/ 	.short	0x0100
        /*02f2*/ 	.byte	0x08
	.zero		1


	//   ....[42]....
        /*02f4*/ 	.word	0x000005b0
        /*02f8*/ 	.word	0x000000ff
        /*02fc*/ 	.word	0x000380a8
        /*0300*/ 	.short	0x0100
        /*0302*/ 	.byte	0x08
	.zero		1


	//   ....[43]....
        /*0304*/ 	.word	0x000005c0
        /*0308*/ 	.word	0x000000ff
        /*030c*/ 	.word	0x00038188
        /*0310*/ 	.short	0x0100
        /*0312*/ 	.byte	0x08
	.zero		1


	//   ....[44]....
        /*0314*/ 	.word	0x000005d0
        /*0318*/ 	.word	0x000000ff
        /*031c*/ 	.word	0x000380b0
        /*0320*/ 	.short	0x0100
        /*0322*/ 	.byte	0x08
	.zero		1


	//   ....[45]....
        /*0324*/ 	.word	0x000005e0
        /*0328*/ 	.word	0x000000ff
        /*032c*/ 	.word	0x00038190
        /*0330*/ 	.short	0x0100
        /*0332*/ 	.byte	0x08
	.zero		1


	//   ....[46]....
        /*0334*/ 	.word	0x000005f0
        /*0338*/ 	.word	0x000000ff
        /*033c*/ 	.word	0x000380b8
        /*0340*/ 	.short	0x0100
        /*0342*/ 	.byte	0x08
	.zero		1


	//   ....[47]....
        /*0344*/ 	.word	0x00000600
        /*0348*/ 	.word	0x000000ff
        /*034c*/ 	.word	0x00038198
        /*0350*/ 	.short	0x0100
        /*0352*/ 	.byte	0x08
	.zero		1


	//   ....[48]....
        /*0354*/ 	.word	0x00000610
        /*0358*/ 	.word	0x000000ff
        /*035c*/ 	.word	0x000380c0
        /*0360*/ 	.short	0x0100
        /*0362*/ 	.byte	0x08
	.zero		1


	//   ....[49]....
        /*0364*/ 	.word	0x00000620
        /*0368*/ 	.word	0x000000ff
        /*036c*/ 	.word	0x000381a0
        /*0370*/ 	.short	0x0100
        /*0372*/ 	.byte	0x08
	.zero		1


	//   ....[50]....
        /*0374*/ 	.word	0x00000630
        /*0378*/ 	.word	0x000000ff
        /*037c*/ 	.word	0x000380c8
        /*0380*/ 	.short	0x0100
        /*0382*/ 	.byte	0x08
	.zero		1


	//   ....[51]....
        /*0384*/ 	.word	0x00000640
        /*0388*/ 	.word	0x000000ff
        /*038c*/ 	.word	0x000381a8
        /*0390*/ 	.short	0x0100
        /*0392*/ 	.byte	0x08
	.zero		1


	//   ....[52]....
        /*0394*/ 	.word	0x00000650
        /*0398*/ 	.word	0x000000ff
        /*039c*/ 	.word	0x000380d0
        /*03a0*/ 	.short	0x0100
        /*03a2*/ 	.byte	0x08
	.zero		1


	//   ....[53]....
        /*03a4*/ 	.word	0x00000660
        /*03a8*/ 	.word	0x000000ff
        /*03ac*/ 	.word	0x000381b0
        /*03b0*/ 	.short	0x0100
        /*03b2*/ 	.byte	0x08
	.zero		1


	//   ....[54]....
        /*03b4*/ 	.word	0x00000670
        /*03b8*/ 	.word	0x000000ff
        /*03bc*/ 	.word	0x000380d8
        /*03c0*/ 	.short	0x0100
        /*03c2*/ 	.byte	0x08
	.zero		1


	//   ....[55]....
        /*03c4*/ 	.word	0x00000680
        /*03c8*/ 	.word	0x000000ff
        /*03cc*/ 	.word	0x000381b8
        /*03d0*/ 	.short	0x0100
        /*03d2*/ 	.byte	0x08
	.zero		1


	//   ....[56]....
        /*03d4*/ 	.word	0x000012b0
        /*03d8*/ 	.word	0x00000008
        /*03dc*/ 	.word	0x00038000
        /*03e0*/ 	.short	0x010a
        /*03e2*/ 	.byte	0x3f
	.zero		1


	//   ....[57]....
        /*03e4*/ 	.word	0x00001550
        /*03e8*/ 	.word	0x0000000a
        /*03ec*/ 	.word	0x00038000
        /*03f0*/ 	.short	0x010a
        /*03f2*/ 	.byte	0x3f
	.zero		1


	//   ....[58]....
        /*03f4*/ 	.word	0x000016b0
        /*03f8*/ 	.word	0x0000000a
        /*03fc*/ 	.word	0x00000000
        /*0400*/ 	.short	0x0101
        /*0402*/ 	.byte	0x3f
	.zero		1


	//   ....[59]....
        /*0404*/ 	.word	0x00001900
        /*0408*/ 	.word	0x00000006
        /*040c*/ 	.word	0x00000000
        /*0410*/ 	.short	0x0101
        /*0412*/ 	.byte	0x3f
	.zero		1


	//   ....[60]....
        /*0414*/ 	.word	0x00004180
        /*0418*/ 	.word	0x00000009
        /*041c*/ 	.word	0x000380e0
        /*0420*/ 	.short	0x010a
        /*0422*/ 	.byte	0x3f
	.zero		1


	//   ....[61]....
        /*0424*/ 	.word	0x00004780
        /*0428*/ 	.word	0x00000002
        /*042c*/ 	.word	0x00000000
        /*0430*/ 	.short	0x010a
        /*0432*/ 	.byte	0x3f
	.zero		1


	//   ....[62]....
        /*0434*/ 	.word	0x00004830
        /*0438*/ 	.word	0x00000002
        /*043c*/ 	.word	0x00000000
        /*0440*/ 	.short	0x010a
        /*0442*/ 	.byte	0x3f
	.zero		1


	//   ....[63]....
        /*0444*/ 	.word	0x000048e0
        /*0448*/ 	.word	0x00000002
        /*044c*/ 	.word	0x00000000
        /*0450*/ 	.short	0x010a
        /*0452*/ 	.byte	0x3f
	.zero		1


	//   ....[64]....
        /*0454*/ 	.word	0x00004990
        /*0458*/ 	.word	0x00000002
        /*045c*/ 	.word	0x00000000
        /*0460*/ 	.short	0x010a
        /*0462*/ 	.byte	0x3f
	.zero		1


	//   ....[65]....
        /*0464*/ 	.word	0x00004a40
        /*0468*/ 	.word	0x00000002
        /*046c*/ 	.word	0x00000000
        /*0470*/ 	.short	0x010a
        /*0472*/ 	.byte	0x3f
	.zero		1


	//   ....[66]....
        /*0474*/ 	.word	0x00004af0
        /*0478*/ 	.word	0x00000002
        /*047c*/ 	.word	0x00000000
        /*0480*/ 	.short	0x010a
        /*0482*/ 	.byte	0x3f
	.zero		1


	//   ....[67]....
        /*0484*/ 	.word	0x00004ba0
        /*0488*/ 	.word	0x00000002
        /*048c*/ 	.word	0x00000000
        /*0490*/ 	.short	0x010a
        /*0492*/ 	.byte	0x3f
	.zero		1


	//   ....[68]....
        /*0494*/ 	.word	0x00004c50
        /*0498*/ 	.word	0x00000002
        /*049c*/ 	.word	0x00000000
        /*04a0*/ 	.short	0x010a
        /*04a2*/ 	.byte	0x3f
	.zero		1


	//   ....[69]....
        /*04a4*/ 	.word	0x00004d00
        /*04a8*/ 	.word	0x00000002
        /*04ac*/ 	.word	0x00000000
        /*04b0*/ 	.short	0x010a
        /*04b2*/ 	.byte	0x3f
	.zero		1


	//   ....[70]....
        /*04b4*/ 	.word	0x00004db0
        /*04b8*/ 	.word	0x00000002
        /*04bc*/ 	.word	0x00000000
        /*04c0*/ 	.short	0x010a
        /*04c2*/ 	.byte	0x3f
	.zero		1


	//   ....[71]....
        /*04c4*/ 	.word	0x00004e60
        /*04c8*/ 	.word	0x00000002
        /*04cc*/ 	.word	0x00000000
        /*04d0*/ 	.short	0x010a
        /*04d2*/ 	.byte	0x3f
	.zero		1


	//   ....[72]....
        /*04d4*/ 	.word	0x00004f10
        /*04d8*/ 	.word	0x00000002
        /*04dc*/ 	.word	0x00000000
        /*04e0*/ 	.short	0x010a
        /*04e2*/ 	.byte	0x3f
	.zero		1


	//   ....[73]....
        /*04e4*/ 	.word	0x00004fc0
        /*04e8*/ 	.word	0x00000002
        /*04ec*/ 	.word	0x00000000
        /*04f0*/ 	.short	0x010a
        /*04f2*/ 	.byte	0x3f
	.zero		1


	//   ....[74]....
        /*04f4*/ 	.word	0x00005070
        /*04f8*/ 	.word	0x00000002
        /*04fc*/ 	.word	0x00000000
        /*0500*/ 	.short	0x010a
        /*0502*/ 	.byte	0x3f
	.zero		1


	//   ....[75]....
        /*0504*/ 	.word	0x00005120
        /*0508*/ 	.word	0x00000002
        /*050c*/ 	.word	0x00000000
        /*0510*/ 	.short	0x010a
        /*0512*/ 	.byte	0x3f
	.zero		1


	//   ....[76]....
        /*0514*/ 	.word	0x000051d0
        /*0518*/ 	.word	0x00000002
        /*051c*/ 	.word	0x00000000
        /*0520*/ 	.short	0x010a
        /*0522*/ 	.byte	0x3f
	.zero		1


	//   ....[77]....
        /*0524*/ 	.word	0x00005280
        /*0528*/ 	.word	0x00000002
        /*052c*/ 	.word	0x00000000
        /*0530*/ 	.short	0x010a
        /*0532*/ 	.byte	0x3f
	.zero		1


	//   ....[78]....
        /*0534*/ 	.word	0x00005330
        /*0538*/ 	.word	0x00000002
        /*053c*/ 	.word	0x00000000
        /*0540*/ 	.short	0x010a
        /*0542*/ 	.byte	0x3f
	.zero		1


	//   ....[79]....
        /*0544*/ 	.word	0x000053e0
        /*0548*/ 	.word	0x00000002
        /*054c*/ 	.word	0x00000000
        /*0550*/ 	.short	0x010a
        /*0552*/ 	.byte	0x3f
	.zero		1


	//   ....[80]....
        /*0554*/ 	.word	0x00005490
        /*0558*/ 	.word	0x00000002
        /*055c*/ 	.word	0x00000000
        /*0560*/ 	.short	0x010a
        /*0562*/ 	.byte	0x3f
	.zero		1


	//   ....[81]....
        /*0564*/ 	.word	0x00005540
        /*0568*/ 	.word	0x00000002
        /*056c*/ 	.word	0x00000000
        /*0570*/ 	.short	0x010a
        /*0572*/ 	.byte	0x3f
	.zero		1


	//   ....[82]....
        /*0574*/ 	.word	0x000055f0
        /*0578*/ 	.word	0x00000002
        /*057c*/ 	.word	0x00000000
        /*0580*/ 	.short	0x010a
        /*0582*/ 	.byte	0x3f
	.zero		1


	//   ....[83]....
        /*0584*/ 	.word	0x000056a0
        /*0588*/ 	.word	0x00000002
        /*058c*/ 	.word	0x00000000
        /*0590*/ 	.short	0x010a
        /*0592*/ 	.byte	0x3f
	.zero		1


	//   ....[84]....
        /*0594*/ 	.word	0x00005750
        /*0598*/ 	.word	0x00000002
        /*059c*/ 	.word	0x00000000
        /*05a0*/ 	.short	0x010a
        /*05a2*/ 	.byte	0x3f
	.zero		1


	//   ....[85]....
        /*05a4*/ 	.word	0x00005800
        /*05a8*/ 	.word	0x00000002
        /*05ac*/ 	.word	0x00000000
        /*05b0*/ 	.short	0x010a
        /*05b2*/ 	.byte	0x3f
	.zero		1


	//   ....[86]....
        /*05b4*/ 	.word	0x000058b0
        /*05b8*/ 	.word	0x00000002
        /*05bc*/ 	.word	0x00000000
        /*05c0*/ 	.short	0x010a
        /*05c2*/ 	.byte	0x3f
	.zero		1


	//   ....[87]....
        /*05c4*/ 	.word	0x00005960
        /*05c8*/ 	.word	0x00000002
        /*05cc*/ 	.word	0x00000000
        /*05d0*/ 	.short	0x010a
        /*05d2*/ 	.byte	0x3f
	.zero		1


	//   ....[88]....
        /*05d4*/ 	.word	0x00005a10
        /*05d8*/ 	.word	0x00000003
        /*05dc*/ 	.word	0x00000000
        /*05e0*/ 	.short	0x010a
        /*05e2*/ 	.byte	0x3f
	.zero		1


	//----- nvinfo : EIATTR_NUM_MBARRIERS
	.align		4
.L_26:
        /*05e4*/ 	.byte	0x03, 0x38
        /*05e6*/ 	.short	0x0038


	//----- nvinfo : EIATTR_EXIT_INSTR_OFFSETS
	.align		4
        /*05e8*/ 	.byte	0x04, 0x1c
        /*05ea*/ 	.short	(.L_28 - .L_27)


	//   ....[0]....
.L_27:
        /*05ec*/ 	.word	0x000010e0


	//   ....[1]....
        /*05f0*/ 	.word	0x00001b40


	//   ....[2]....
        /*05f4*/ 	.word	0x00001c50


	//   ....[3]....
        /*05f8*/ 	.word	0x00003570


	//   ....[4]....
        /*05fc*/ 	.word	0x000035a0


	//   ....[5]....
        /*0600*/ 	.word	0x00003f70


	//   ....[6]....
        /*0604*/ 	.word	0x00003fa0


	//   ....[7]....
        /*0608*/ 	.word	0x00003fc0


	//   ....[8]....
        /*060c*/ 	.word	0x00004670


	//   ....[9]....
        /*0610*/ 	.word	0x00005a40


	//----- nvinfo : EIATTR_MAX_THREADS
	.align		4
.L_28:
        /*0614*/ 	.byte	0x04, 0x05
        /*0616*/ 	.short	(.L_30 - .L_29)
.L_29:
        /*0618*/ 	.word	0x00000100
        /*061c*/ 	.word	0x00000001
        /*0620*/ 	.word	0x00000001


	//----- nvinfo : EIATTR_CRS_STACK_SIZE
	.align		4
.L_30:
        /*0624*/ 	.byte	0x04, 0x1e
        /*0626*/ 	.short	(.L_32 - .L_31)
.L_31:
        /*0628*/ 	.word	0x00000000


	//----- nvinfo : EIATTR_CBANK_PARAM_SIZE
	.align		4
.L_32:
        /*062c*/ 	.byte	0x03, 0x19
        /*062e*/ 	.short	0x03f0


	//----- nvinfo : EIATTR_PARAM_CBANK
	.align		4
        /*0630*/ 	.byte	0x04, 0x0a
        /*0632*/ 	.short	(.L_34 - .L_33)
	.align		4
.L_33:
        /*0634*/ 	.word	index@(.nv.constant0._ZN7cutlass13device_kernelINS_4conv6kernel13ConvUniversalINS1_16ConvProblemShapeILNS1_8OperatorE2ELi2EEENS1_10collective14CollectiveConvINS1_46MainloopSm90TmaGmmaWarpSpecializedImplicitGemmILS5_2ELi28ELi2EN4cute5tupleIJNSA_1CILi2EEENSC_ILi1EEESE_EEENS1_36KernelImplicitTmaWarpSpecializedSm90ELi1EEENSB_IJNSC_ILi64EEENSB_IJSI_EEENSB_IJNSC_ILi32EEEEEEEEENS_10bfloat16_tESN_NSA_8TiledMMAINSA_8MMA_AtomIJNSA_4SM904GMMA27MMA_64x64x16_F32BF16BF16_SSILNSR_5MajorE1ELST_1ELNSR_7ScaleInE1ELSU_1EEEEEENSA_6LayoutINSB_IJSE_SE_SE_EEENSB_IJNSC_ILi0EEESZ_SZ_EEEEENSB_IJNSA_10UnderscoreES12_S12_EEEEENS7_6detail26Sm90ImplicitGemmTileTraitsINSA_13SM90_TMA_LOADENSA_14ComposedLayoutINSA_7SwizzleILi3ELi4ELi3EEENSA_18smem_ptr_flag_bitsILi16EEENSX_INSB_IJNSB_IJSI_SE_EEENSB_IJNSC_ILi8EEENSC_ILi4EEEEEENSB_IJSE_NSC_ILi28EEEEEEEEENSB_IJNSB_IJSE_SZ_EEENSB_IJSI_NSC_ILi512EEEEEENSB_IJSZ_NSC_ILi2048EEEEEEEEEEEEEvEENS16_INSA_30SM90_TMA_LOAD_IM2COL_MULTICASTES1R_vEEEENS_8epilogue10collective6detail29Sm90TmaWarpSpecializedAdapterINS1X_15DefaultEpilogueISN_NSB_IJlNSB_IJSE_llEEESZ_EEES22_NS1W_6thread17LinearCombinationISN_Li1EffLNS23_9ScaleType4KindE0ELNS_15FloatRoundStyleE2ESN_EENS_4gemm15EpilogueDefaultEEEEEvvEEEEvNT_6ParamsE)
        /*0638*/ 	.short	0x0210
        /*063a*/ 	.short	0x03f0


	//----- nvinfo : EIATTR_SW_WAR
	.align		4
.L_34:
        /*063c*/ 	.byte	0x04, 0x36
        /*063e*/ 	.short	(.L_36 - .L_35)
.L_35:
        /*0640*/ 	.word	0x00000008
.L_36:


//--------------------- .nv.callgraph             --------------------------
	.section	.nv.callgraph,"",@"SHT_CUDA_CALLGRAPH"
	.align	4
	.sectionentsize	8
	.align		4
        /*0000*/ 	.word	0x00000000
	.align		4
        /*0004*/ 	.word	0xffffffff
	.align		4
        /*0008*/ 	.word	0x00000000
	.align		4
        /*000c*/ 	.word	0xfffffffe
	.align		4
        /*0010*/ 	.word	0x00000000
	.align		4
        /*0014*/ 	.word	0xfffffffd
	.align		4
        /*0018*/ 	.word	0x00000000
	.align		4
        /*001c*/ 	.word	0xfffffffc


//--------------------- .nv.constant4             --------------------------
	.section	.nv.constant4,"a",@progbits
	.align	8
	.align		8
.nv.constant4:
        /*0000*/ 	.dword	_ZN39_INTERNAL_53db8438_4_k_cu_1517f5e7_28154cuda3std3__45__cpo5beginE
	.align		8
        /*0008*/ 	.dword	_ZN39_INTERNAL_53db8438_4_k_cu_1517f5e7_28154cuda3std3__45__cpo3endE
	.align		8
        /*0010*/ 	.dword	_ZN39_INTERNAL_53db8438_4_k_cu_1517f5e7_28154cuda3std3__45__cpo6cbeginE
	.align		8
        /*0018*/ 	.dword	_ZN39_INTERNAL_53db8438_4_k_cu_1517f5e7_28154cuda3std3__45__cpo4cendE
	.align		8
        /*0020*/ 	.dword	_ZN39_INTERNAL_53db8438_4_k_cu_1517f5e7_28154cuda3std3__441_GLOBAL__N__53db8438_4_k_cu_1517f5e7_28156ignoreE
	.align		8
        /*0028*/ 	.dword	_ZN39_INTERNAL_53db8438_4_k_cu_1517f5e7_28154cuda3std3__419piecewise_constructE
	.align		8
        /*0030*/ 	.dword	_ZN39_INTERNAL_53db8438_4_k_cu_1517f5e7_28154cuda3std3__48in_placeE
	.align		8
        /*0038*/ 	.dword	_ZN39_INTERNAL_53db8438_4_k_cu_1517f5e7_28154cuda3std6ranges3__45__cpo4swapE
	.align		8
        /*0040*/ 	.dword	_ZN39_INTERNAL_53db8438_4_k_cu_1517f5e7_28154cuda3std6ranges3__45__cpo9iter_moveE
	.align		8
        /*0048*/ 	.dword	_ZN39_INTERNAL_53db8438_4_k_cu_1517f5e7_28154cute7productE
	.align		8
        /*0050*/ 	.dword	_ZN39_INTERNAL_53db8438_4_k_cu_1517f5e7_28154cute1_E


//--------------------- .text._ZN7cutlass13device_kernelINS_4conv6kernel13ConvUniversalINS1_16ConvProblemShapeILNS1_8OperatorE2ELi2EEENS1_10collective14CollectiveConvINS1_46MainloopSm90TmaGmmaWarpSpecializedImplicitGemmILS5_2ELi28ELi2EN4cute5tupleIJNSA_1CILi2EEENSC_ILi1EEESE_EEENS1_36KernelImplicitTmaWarpSpecializedSm90ELi1EEENSB_IJNSC_ILi64EEENSB_IJSI_EEENSB_IJNSC_ILi32EEEEEEEEENS_10bfloat16_tESN_NSA_8TiledMMAINSA_8MMA_AtomIJNSA_4SM904GMMA27MMA_64x64x16_F32BF16BF16_SSILNSR_5MajorE1ELST_1ELNSR_7ScaleInE1ELSU_1EEEEEENSA_6LayoutINSB_IJSE_SE_SE_EEENSB_IJNSC_ILi0EEESZ_SZ_EEEEENSB_IJNSA_10UnderscoreES12_S12_EEEEENS7_6detail26Sm90ImplicitGemmTileTraitsINSA_13SM90_TMA_LOADENSA_14ComposedLayoutINSA_7SwizzleILi3ELi4ELi3EEENSA_18smem_ptr_flag_bitsILi16EEENSX_INSB_IJNSB_IJSI_SE_EEENSB_IJNSC_ILi8EEENSC_ILi4EEEEEENSB_IJSE_NSC_ILi28EEEEEEEEENSB_IJNSB_IJSE_SZ_EEENSB_IJSI_NSC_ILi512EEEEEENSB_IJSZ_NSC_ILi2048EEEEEEEEEEEEEvEENS16_INSA_30SM90_TMA_LOAD_IM2COL_MULTICASTES1R_vEEEENS_8epilogue10collective6detail29Sm90TmaWarpSpecializedAdapterINS1X_15DefaultEpilogueISN_NSB_IJlNSB_IJSE_llEEESZ_EEES22_NS1W_6thread17LinearCombinationISN_Li1EffLNS23_9ScaleType4KindE0ELNS_15FloatRoundStyleE2ESN_EENS_4gemm15EpilogueDefaultEEEEEvvEEEEvNT_6ParamsE --------------------------
	.section	.text._ZN7cutlass13device_kernelINS_4conv6kernel13ConvUniversalINS1_16ConvProblemShapeILNS1_8OperatorE2ELi2EEENS1_10collective14CollectiveConvINS1_46MainloopSm90TmaGmmaWarpSpecializedImplicitGemmILS5_2ELi28ELi2EN4cute5tupleIJNSA_1CILi2EEENSC_ILi1EEESE_EEENS1_36KernelImplicitTmaWarpSpecializedSm90ELi1EEENSB_IJNSC_ILi64EEENSB_IJSI_EEENSB_IJNSC_ILi32EEEEEEEEENS_10bfloat16_tESN_NSA_8TiledMMAINSA_8MMA_AtomIJNSA_4SM904GMMA27MMA_64x64x16_F32BF16BF16_SSILNSR_5MajorE1ELST_1ELNSR_7ScaleInE1ELSU_1EEEEEENSA_6LayoutINSB_IJSE_SE_SE_EEENSB_IJNSC_ILi0EEESZ_SZ_EEEEENSB_IJNSA_10UnderscoreES12_S12_EEEEENS7_6detail26Sm90ImplicitGemmTileTraitsINSA_13SM90_TMA_LOADENSA_14ComposedLayoutINSA_7SwizzleILi3ELi4ELi3EEENSA_18smem_ptr_flag_bitsILi16EEENSX_INSB_IJNSB_IJSI_SE_EEENSB_IJNSC_ILi8EEENSC_ILi4EEEEEENSB_IJSE_NSC_ILi28EEEEEEEEENSB_IJNSB_IJSE_SZ_EEENSB_IJSI_NSC_ILi512EEEEEENSB_IJSZ_NSC_ILi2048EEEEEEEEEEEEEvEENS16_INSA_30SM90_TMA_LOAD_IM2COL_MULTICASTES1R_vEEEENS_8epilogue10collective6detail29Sm90TmaWarpSpecializedAdapterINS1X_15DefaultEpilogueISN_NSB_IJlNSB_IJSE_llEEESZ_EEES22_NS1W_6thread17LinearCombinationISN_Li1EffLNS23_9ScaleType4KindE0ELNS_15FloatRoundStyleE2ESN_EENS_4gemm15EpilogueDefaultEEEEEvvEEEEvNT_6ParamsE,"ax",@progbits
	.align	128
.text._ZN7cutlass13device_kernelINS_4conv6kernel13ConvUniversalINS1_16ConvProblemShapeILNS1_8OperatorE2ELi2EEENS1_10collective14CollectiveConvINS1_46MainloopSm90TmaGmmaWarpSpecializedImplicitGemmILS5_2ELi28ELi2EN4cute5tupleIJNSA_1CILi2EEENSC_ILi1EEESE_EEENS1_36KernelImplicitTmaWarpSpecializedSm90ELi1EEENSB_IJNSC_ILi64EEENSB_IJSI_EEENSB_IJNSC_ILi32EEEEEEEEENS_10bfloat16_tESN_NSA_8TiledMMAINSA_8MMA_AtomIJNSA_4SM904GMMA27MMA_64x64x16_F32BF16BF16_SSILNSR_5MajorE1ELST_1ELNSR_7ScaleInE1ELSU_1EEEEEENSA_6LayoutINSB_IJSE_SE_SE_EEENSB_IJNSC_ILi0EEESZ_SZ_EEEEENSB_IJNSA_10UnderscoreES12_S12_EEEEENS7_6detail26Sm90ImplicitGemmTileTraitsINSA_13SM90_TMA_LOADENSA_14ComposedLayoutINSA_7SwizzleILi3ELi4ELi3EEENSA_18smem_ptr_flag_bitsILi16EEENSX_INSB_IJNSB_IJSI_SE_EEENSB_IJNSC_ILi8EEENSC_ILi4EEEEEENSB_IJSE_NSC_ILi28EEEEEEEEENSB_IJNSB_IJSE_SZ_EEENSB_IJSI_NSC_ILi512EEEEEENSB_IJSZ_NSC_ILi2048EEEEEEEEEEEEEvEENS16_INSA_30SM90_TMA_LOAD_IM2COL_MULTICASTES1R_vEEEENS_8epilogue10collective6detail29Sm90TmaWarpSpecializedAdapterINS1X_15DefaultEpilogueISN_NSB_IJlNSB_IJSE_llEEESZ_EEES22_NS1W_6thread17LinearCombinationISN_Li1EffLNS23_9ScaleType4KindE0ELNS_15FloatRoundStyleE2ESN_EENS_4gemm15EpilogueDefaultEEEEEvvEEEEvNT_6ParamsE:
        .type           _ZN7cutlass13device_kernelINS_4conv6kernel13ConvUniversalINS1_16ConvProblemShapeILNS1_8OperatorE2ELi2EEENS1_10collective14CollectiveConvINS1_46MainloopSm90TmaGmmaWarpSpecializedImplicitGemmILS5_2ELi28ELi2EN4cute5tupleIJNSA_1CILi2EEENSC_ILi1EEESE_EEENS1_36KernelImplicitTmaWarpSpecializedSm90ELi1EEENSB_IJNSC_ILi64EEENSB_IJSI_EEENSB_IJNSC_ILi32EEEEEEEEENS_10bfloat16_tESN_NSA_8TiledMMAINSA_8MMA_AtomIJNSA_4SM904GMMA27MMA_64x64x16_F32BF16BF16_SSILNSR_5MajorE1ELST_1ELNSR_7ScaleInE1ELSU_1EEEEEENSA_6LayoutINSB_IJSE_SE_SE_EEENSB_IJNSC_ILi0EEESZ_SZ_EEEEENSB_IJNSA_10UnderscoreES12_S12_EEEEENS7_6detail26Sm90ImplicitGemmTileTraitsINSA_13SM90_TMA_LOADENSA_14ComposedLayoutINSA_7SwizzleILi3ELi4ELi3EEENSA_18smem_ptr_flag_bitsILi16EEENSX_INSB_IJNSB_IJSI_SE_EEENSB_IJNSC_ILi8EEENSC_ILi4EEEEEENSB_IJSE_NSC_ILi28EEEEEEEEENSB_IJNSB_IJSE_SZ_EEENSB_IJSI_NSC_ILi512EEEEEENSB_IJSZ_NSC_ILi2048EEEEEEEEEEEEEvEENS16_INSA_30SM90_TMA_LOAD_IM2COL_MULTICASTES1R_vEEEENS_8epilogue10collective6detail29Sm90TmaWarpSpecializedAdapterINS1X_15DefaultEpilogueISN_NSB_IJlNSB_IJSE_llEEESZ_EEES22_NS1W_6thread17LinearCombinationISN_Li1EffLNS23_9ScaleType4KindE0ELNS_15FloatRoundStyleE2ESN_EENS_4gemm15EpilogueDefaultEEEEEvvEEEEvNT_6ParamsE,@function
        .size           _ZN7cutlass13device_kernelINS_4conv6kernel13ConvUniversalINS1_16ConvProblemShapeILNS1_8OperatorE2ELi2EEENS1_10collective14CollectiveConvINS1_46MainloopSm90TmaGmmaWarpSpecializedImplicitGemmILS5_2ELi28ELi2EN4cute5tupleIJNSA_1CILi2EEENSC_ILi1EEESE_EEENS1_36KernelImplicitTmaWarpSpecializedSm90ELi1EEENSB_IJNSC_ILi64EEENSB_IJSI_EEENSB_IJNSC_ILi32EEEEEEEEENS_10bfloat16_tESN_NSA_8TiledMMAINSA_8MMA_AtomIJNSA_4SM904GMMA27MMA_64x64x16_F32BF16BF16_SSILNSR_5MajorE1ELST_1ELNSR_7ScaleInE1ELSU_1EEEEEENSA_6LayoutINSB_IJSE_SE_SE_EEENSB_IJNSC_ILi0EEESZ_SZ_EEEEENSB_IJNSA_10UnderscoreES12_S12_EEEEENS7_6detail26Sm90ImplicitGemmTileTraitsINSA_13SM90_TMA_LOADENSA_14ComposedLayoutINSA_7SwizzleILi3ELi4ELi3EEENSA_18smem_ptr_flag_bitsILi16EEENSX_INSB_IJNSB_IJSI_SE_EEENSB_IJNSC_ILi8EEENSC_ILi4EEEEEENSB_IJSE_NSC_ILi28EEEEEEEEENSB_IJNSB_IJSE_SZ_EEENSB_IJSI_NSC_ILi512EEEEEENSB_IJSZ_NSC_ILi2048EEEEEEEEEEEEEvEENS16_INSA_30SM90_TMA_LOAD_IM2COL_MULTICASTES1R_vEEEENS_8epilogue10collective6detail29Sm90TmaWarpSpecializedAdapterINS1X_15DefaultEpilogueISN_NSB_IJlNSB_IJSE_llEEESZ_EEES22_NS1W_6thread17LinearCombinationISN_Li1EffLNS23_9ScaleType4KindE0ELNS_15FloatRoundStyleE2ESN_EENS_4gemm15EpilogueDefaultEEEEEvvEEEEvNT_6ParamsE,(.L_x_124 - _ZN7cutlass13device_kernelINS_4conv6kernel13ConvUniversalINS1_16ConvProblemShapeILNS1_8OperatorE2ELi2EEENS1_10collective14CollectiveConvINS1_46MainloopSm90TmaGmmaWarpSpecializedImplicitGemmILS5_2ELi28ELi2EN4cute5tupleIJNSA_1CILi2EEENSC_ILi1EEESE_EEENS1_36KernelImplicitTmaWarpSpecializedSm90ELi1EEENSB_IJNSC_ILi64EEENSB_IJSI_EEENSB_IJNSC_ILi32EEEEEEEEENS_10bfloat16_tESN_NSA_8TiledMMAINSA_8MMA_AtomIJNSA_4SM904GMMA27MMA_64x64x16_F32BF16BF16_SSILNSR_5MajorE1ELST_1ELNSR_7ScaleInE1ELSU_1EEEEEENSA_6LayoutINSB_IJSE_SE_SE_EEENSB_IJNSC_ILi0EEESZ_SZ_EEEEENSB_IJNSA_10UnderscoreES12_S12_EEEEENS7_6detail26Sm90ImplicitGemmTileTraitsINSA_13SM90_TMA_LOADENSA_14ComposedLayoutINSA_7SwizzleILi3ELi4ELi3EEENSA_18smem_ptr_flag_bitsILi16EEENSX_INSB_IJNSB_IJSI_SE_EEENSB_IJNSC_ILi8EEENSC_ILi4EEEEEENSB_IJSE_NSC_ILi28EEEEEEEEENSB_IJNSB_IJSE_SZ_EEENSB_IJSI_NSC_ILi512EEEEEENSB_IJSZ_NSC_ILi2048EEEEEEEEEEEEEvEENS16_INSA_30SM90_TMA_LOAD_IM2COL_MULTICASTES1R_vEEEENS_8epilogue10collective6detail29Sm90TmaWarpSpecializedAdapterINS1X_15DefaultEpilogueISN_NSB_IJlNSB_IJSE_llEEESZ_EEES22_NS1W_6thread17LinearCombinationISN_Li1EffLNS23_9ScaleType4KindE0ELNS_15FloatRoundStyleE2ESN_EENS_4gemm15EpilogueDefaultEEEEEvvEEEEvNT_6ParamsE)
        .other          _ZN7cutlass13device_kernelINS_4conv6kernel13ConvUniversalINS1_16ConvProblemShapeILNS1_8OperatorE2ELi2EEENS1_10collective14CollectiveConvINS1_46MainloopSm90TmaGmmaWarpSpecializedImplicitGemmILS5_2ELi28ELi2EN4cute5tupleIJNSA_1CILi2EEENSC_ILi1EEESE_EEENS1_36KernelImplicitTmaWarpSpecializedSm90ELi1EEENSB_IJNSC_ILi64EEENSB_IJSI_EEENSB_IJNSC_ILi32EEEEEEEEENS_10bfloat16_tESN_NSA_8TiledMMAINSA_8MMA_AtomIJNSA_4SM904GMMA27MMA_64x64x16_F32BF16BF16_SSILNSR_5MajorE1ELST_1ELNSR_7ScaleInE1ELSU_1EEEEEENSA_6LayoutINSB_IJSE_SE_SE_EEENSB_IJNSC_ILi0EEESZ_SZ_EEEEENSB_IJNSA_10UnderscoreES12_S12_EEEEENS7_6detail26Sm90ImplicitGemmTileTraitsINSA_13SM90_TMA_LOADENSA_14ComposedLayoutINSA_7SwizzleILi3ELi4ELi3EEENSA_18smem_ptr_flag_bitsILi16EEENSX_INSB_IJNSB_IJSI_SE_EEENSB_IJNSC_ILi8EEENSC_ILi4EEEEEENSB_IJSE_NSC_ILi28EEEEEEEEENSB_IJNSB_IJSE_SZ_EEENSB_IJSI_NSC_ILi512EEEEEENSB_IJSZ_NSC_ILi2048EEEEEEEEEEEEEvEENS16_INSA_30SM90_TMA_LOAD_IM2COL_MULTICASTES1R_vEEEENS_8epilogue10collective6detail29Sm90TmaWarpSpecializedAdapterINS1X_15DefaultEpilogueISN_NSB_IJlNSB_IJSE_llEEESZ_EEES22_NS1W_6thread17LinearCombinationISN_Li1EffLNS23_9ScaleType4KindE0ELNS_15FloatRoundStyleE2ESN_EENS_4gemm15EpilogueDefaultEEEEEvvEEEEvNT_6ParamsE,@"STO_CUDA_ENTRY STV_DEFAULT"
_ZN7cutlass13device_kernelINS_4conv6kernel13ConvUniversalINS1_16ConvProblemShapeILNS1_8OperatorE2ELi2EEENS1_10collective14CollectiveConvINS1_46MainloopSm90TmaGmmaWarpSpecializedImplicitGemmILS5_2ELi28ELi2EN4cute5tupleIJNSA_1CILi2EEENSC_ILi1EEESE_EEENS1_36KernelImplicitTmaWarpSpecializedSm90ELi1EEENSB_IJNSC_ILi64EEENSB_IJSI_EEENSB_IJNSC_ILi32EEEEEEEEENS_10bfloat16_tESN_NSA_8TiledMMAINSA_8MMA_AtomIJNSA_4SM904GMMA27MMA_64x64x16_F32BF16BF16_SSILNSR_5MajorE1ELST_1ELNSR_7ScaleInE1ELSU_1EEEEEENSA_6LayoutINSB_IJSE_SE_SE_EEENSB_IJNSC_ILi0EEESZ_SZ_EEEEENSB_IJNSA_10UnderscoreES12_S12_EEEEENS7_6detail26Sm90ImplicitGemmTileTraitsINSA_13SM90_TMA_LOADENSA_14ComposedLayoutINSA_7SwizzleILi3ELi4ELi3EEENSA_18smem_ptr_flag_bitsILi16EEENSX_INSB_IJNSB_IJSI_SE_EEENSB_IJNSC_ILi8EEENSC_ILi4EEEEEENSB_IJSE_NSC_ILi28EEEEEEEEENSB_IJNSB_IJSE_SZ_EEENSB_IJSI_NSC_ILi512EEEEEENSB_IJSZ_NSC_ILi2048EEEEEEEEEEEEEvEENS16_INSA_30SM90_TMA_LOAD_IM2COL_MULTICASTES1R_vEEEENS_8epilogue10collective6detail29Sm90TmaWarpSpecializedAdapterINS1X_15DefaultEpilogueISN_NSB_IJlNSB_IJSE_llEEESZ_EEES22_NS1W_6thread17LinearCombinationISN_Li1EffLNS23_9ScaleType4KindE0ELNS_15FloatRoundStyleE2ESN_EENS_4gemm15EpilogueDefaultEEEEEvvEEEEvNT_6ParamsE:
[----:B------:R-:W-:Y:S01]  /*0000*/  LDC R1, c[0x0][0x28] ;  /* 0x00000a00ff017b82 */ /* 0x000fe20000000800 */
[----:B------:R-:W0:Y:S01]  /*0010*/  S2R R7, SR_TID.X ;  /* 0x0000000000077919 */ /* 0x000e220000002100 */
[----:B------:R-:W-:Y:S01]  /*0020*/  ELECT P0, URZ, PT ;  /* 0x00000000003f782f */ /* 0x000fe20003800000 */
[----:B------:R-:W-:Y:S01]  /*0030*/  BSSY B0, `(.L_x_0) ;  /* 0x0000010000007945 */ /* 0x000fe20003800000 */
[----:B------:R-:W1:Y:S01]  /*0040*/  S2R R8, SR_CTAID.X ;  /* 0x0000000000087919 */ /* 0x000e620000002500 */
[--C-:B0-----:R-:W-:Y:S02]  /*0050*/  SHF.R.U32.HI R0, RZ, 0x5, R7.reuse ;  /* 0x00000005ff007819 */ /* 0x101fe40000011607 */
[----:B------:R-:W-:-:S03]  /*0060*/  SHF.R.U32.HI R9, RZ, 0x7, R7 ;  /* 0x00000007ff097819 */ /* 0x000fc60000011607 */
[----:B------:R-:W0:Y:S04]  /*0070*/  SHFL.IDX PT, R12, R0, RZ, 0x1f ;  /* 0x00001fff000c7589 */ /* 0x000e2800000e0000 */
[----:B------:R-:W2:Y:S01]  /*0080*/  SHFL.IDX PT, R9, R9, RZ, 0x1f ;  /* 0x00001fff09097589 */ /* 0x000ea200000e0000 */
[----:B0-----:R-:W-:-:S13]  /*0090*/  ISETP.NE.OR P0, PT, R12, RZ, !P0 ;  /* 0x000000ff0c00720c */ /* 0x001fda0004705670 */
[----:B-12---:R-:W-:Y:S05]  /*00a0*/  @P0 BRA `(.L_x_1) ;  /* 0x0000000000200947 */ /* 0x006fea0003800000 */
[----:B------:R-:W-:Y:S02]  /*00b0*/  ULDC.64 UR4, c[0x0][0x198] ;  /* 0x0000660000047ab9 */ /* 0x000fe40000000a00 */
[----:B------:R-:W-:Y:S02]  /*00c0*/  UIADD3 UR6, UP0, UR4, 0xf0, URZ ;  /* 0x000000f004067890 */ /* 0x000fe4000ff1e03f */
[----:B------:R-:W-:Y:S02]  /*00d0*/  UIADD3 UR4, UP1, UR4, 0x1f0, URZ ;  /* 0x000001f004047890 */ /* 0x000fe4000ff3e03f */
[----:B------:R-:W-:Y:S02]  /*00e0*/  UIADD3.X UR7, URZ, UR5, URZ, UP0, !UPT ;  /* 0x000000053f077290 */ /* 0x000fe400087fe43f */
[----:B------:R-:W-:-:S07]  /*00f0*/  UIADD3.X UR5, URZ, UR5, URZ, UP1, !UPT ;  /* 0x000000053f057290 */ /* 0x000fce0008ffe43f */
[----:B------:R0:W-:Y:S02]  /*0100*/  UTMACCTL.PF [UR6] ;  /* 0x00000000060079b9 */ /* 0x0001e40008040000 */
[----:B------:R0:W-:Y:S02]  /*0110*/  UTMACCTL.PF [UR4] ;  /* 0x00000000040079b9 */ /* 0x0001e40008040000 */
[----:B0-----:R-:W-:Y:S01]  /*0120*/  NOP ;  /* 0x0000000000007918 */ /* 0x001fe20000000000 */
.L_x_1:
[----:B------:R-:W-:Y:S05]  /*0130*/  BSYNC B0 ;  /* 0x0000000000007941 */ /* 0x000fea0003800000 */
.L_x_0:
[----:B------:R-:W0:Y:S01]  /*0140*/  SHFL.IDX PT, R0, R0, RZ, 0x1f ;  /* 0x00001fff00007589 */ /* 0x000e2200000e0000 */
[----:B------:R-:W-:Y:S02]  /*0150*/  SHF.R.S32.HI R2, RZ, 0x1f, R7 ;  /* 0x0000001fff027819 */ /* 0x000fe40000011407 */
[----:B------:R-:W-:Y:S01]  /*0160*/  I2FP.F32.U32 R4, R8 ;  /* 0x0000000800047245 */ /* 0x000fe20000201000 */
[----:B------:R-:W1:Y:S01]  /*0170*/  S2R R11, SR_CTAID.Y ;  /* 0x00000000000b7919 */ /* 0x000e620000002600 */
[----:B------:R-:W-:-:S04]  /*0180*/  LEA.HI R2, R2, R7, RZ, 0x7 ;  /* 0x0000000702027211 */ /* 0x000fc800078f38ff */
[----:B------:R-:W-:-:S05]  /*0190*/  LOP3.LUT R2, R2, 0xffffff80, RZ, 0xc0, !PT ;  /* 0xffffff8002027812 */ /* 0x000fca00078ec0ff */
[----:B------:R-:W-:-:S05]  /*01a0*/  IMAD.IADD R10, R7, 0x1, -R2 ;  /* 0x00000001070a7824 */ /* 0x000fca00078e0a02 */
[----:B------:R-:W-:-:S04]  /*01b0*/  SHF.R.S32.HI R3, RZ, 0x1f, R10 ;  /* 0x0000001fff037819 */ /* 0x000fc8000001140a */
[----:B------:R-:W-:Y:S02]  /*01c0*/  LEA.HI R3, R3, R10, RZ, 0x3 ;  /* 0x0000000a03037211 */ /* 0x000fe400078f18ff */
[----:B0-----:R-:W-:Y:S02]  /*01d0*/  ISETP.NE.AND P0, PT, R0, RZ, PT ;  /* 0x000000ff0000720c */ /* 0x001fe40003f05270 */
[--C-:B------:R-:W-:Y:S02]  /*01e0*/  SHF.R.S32.HI R2, RZ, 0x3, R3.reuse ;  /* 0x00000003ff027819 */ /* 0x100fe40000011403 */
[----:B------:R-:W-:Y:S02]  /*01f0*/  SHF.R.S32.HI R3, RZ, 0x1f, R3 ;  /* 0x0000001fff037819 */ /* 0x000fe40000011403 */
[----:B------:R-:W-:-:S07]  /*0200*/  SHF.R.S32.HI R5, RZ, 0x1f, R0 ;  /* 0x0000001fff057819 */ /* 0x000fce0000011400 */
[----:B-1----:R-:W-:Y:S05]  /*0210*/  @P0 BRA `(.L_x_2) ;  /* 0x0000000400240947 */ /* 0x002fea0003800000 */
[----:B------:R-:W-:Y:S01]  /*0220*/  ELECT P0, URZ, PT ;  /* 0x00000000003f782f */ /* 0x000fe20003800000 */
[----:B------:R-:W-:-:S12]  /*0230*/  BSSY B0, `(.L_x_2) ;  /* 0x0000047000007945 */ /* 0x000fd80003800000 */
[----:B------:R-:W-:Y:S05]  /*0240*/  @!P0 BRA `(.L_x_3) ;  /* 0x0000000400148947 */ /* 0x000fea0003800000 */
[----:B------:R-:W0:Y:S01]  /*0250*/  S2UR UR8, SR_CgaCtaId ;  /* 0x00000000000879c3 */ /* 0x000e220000008800 */
[----:B------:R-:W-:Y:S01]  /*0260*/  UMOV UR4, 0x400 ;  /* 0x0000040000047882 */ /* 0x000fe20000000000 */
[----:B------:R-:W-:Y:S01]  /*0270*/  UMOV UR5, 0x1 ;  /* 0x0000000100057882 */ /* 0x000fe20000000000 */
[----:B------:R-:W-:Y:S02]  /*0280*/  UMOV UR6, 0x2 ;  /* 0x0000000200067882 */ /* 0x000fe40000000000 */
[----:B------:R-:W-:-:S04]  /*0290*/  UIADD3 UR6, -UR6, 0x100000, URZ ;  /* 0x0010000006067890 */ /* 0x000fc8000fffe13f */
[----:B------:R-:W-:Y:S02]  /*02a0*/  USHF.L.U32 UR7, UR6, 0xb, URZ ;  /* 0x0000000b06077899 */ /* 0x000fe4000800063f */
[----:B------:R-:W-:Y:S02]  /*02b0*/  USHF.L.U32 UR6, UR6, 0x1, URZ ;  /* 0x0000000106067899 */ /* 0x000fe4000800063f */
[----:B0-----:R-:W-:Y:S02]  /*02c0*/  ULEA UR8, UR8, UR4, 0x18 ;  /* 0x0000000408087291 */ /* 0x001fe4000f8ec03f */
[----:B------:R-:W-:-:S04]  /*02d0*/  UIADD3 UR4, -UR5, 0x100000, URZ ;  /* 0x0010000005047890 */ /* 0x000fc8000fffe13f */
[----:B------:R-:W-:Y:S02]  /*02e0*/  USHF.L.U32 UR5, UR4, 0xb, URZ ;  /* 0x0000000b04057899 */ /* 0x000fe4000800063f */
[----:B------:R-:W-:Y:S01]  /*02f0*/  USHF.L.U32 UR4, UR4, 0x1, URZ ;  /* 0x0000000104047899 */ /* 0x000fe2000800063f */
[----:B------:R-:W0:Y:S11]  /*0300*/  FENCE.VIEW.ASYNC.S ;  /* 0x00000000000073c6 */ /* 0x000e360000000000 */
[----:B0-----:R0:W1:Y:S01]  /*0310*/  SYNCS.EXCH.64 URZ, [UR8+0x38000], UR4 ;  /* 0x03800004083f75b2 */ /* 0x0010620008000100 */
[----:B------:R0:W2:Y:S01]  /*0320*/  SYNCS.EXCH.64 URZ, [UR8+0x380e0], UR6 ;  /* 0x0380e006083f75b2 */ /* 0x0000a20008000100 */
[----:B------:R0:W3:Y:S01]  /*0330*/  SYNCS.EXCH.64 URZ, [UR8+0x38008], UR4 ;  /* 0x03800804083f75b2 */ /* 0x0000e20008000100 */
[----:B------:R0:W4:Y:S01]  /*0340*/  SYNCS.EXCH.64 URZ, [UR8+0x380e8], UR6 ;  /* 0x0380e806083f75b2 */ /* 0x0001220008000100 */
[----:B------:R0:W0:Y:S01]  /*0350*/  SYNCS.EXCH.64 URZ, [UR8+0x38010], UR4 ;  /* 0x03801004083f75b2 */ /* 0x0000220008000100 */
        /* <DEDUP_REMOVED lines=51> */
[----:B-1234-:R-:W-:Y:S01]  /*0690*/  NOP ;  /* 0x0000000000007918 */ /* 0x01efe20000000000 */
.L_x_3:
[----:B0-----:R-:W-:Y:S05]  /*06a0*/  BSYNC B0 ;  /* 0x0000000000007941 */ /* 0x001fea0003800000 */
.L_x_2:
[----:B------:R-:W-:Y:S01]  /*06b0*/  ULDC UR4, c[0x0][0x150] ;  /* 0x0000540000047ab9 */ /* 0x000fe20000000800 */
[----:B------:R-:W-:Y:S01]  /*06c0*/  LEA.HI R3, R3, R2, RZ, 0x2 ;  /* 0x0000000203037211 */ /* 0x000fe200078f10ff */
[----:B------:R-:W-:Y:S01]  /*06d0*/  FMUL R4, R4, UR4 ;  /* 0x0000000404047c20 */ /* 0x000fe20008400000 */
[----:B------:R-:W-:Y:S01]  /*06e0*/  LEA.HI R5, R5, R0, RZ, 0x2 ;  /* 0x0000000005057211 */ /* 0x000fe200078f10ff */
[----:B------:R-:W-:Y:S01]  /*06f0*/  ULDC UR4, c[0x0][0x154] ;  /* 0x0000550000047ab9 */ /* 0x000fe20000000800 */
[----:B------:R-:W-:Y:S01]  /*0700*/  LOP3.LUT R3, R3, 0xfffffffc, RZ, 0xc0, !PT ;  /* 0xfffffffc03037812 */ /* 0x000fe200078ec0ff */
[----:B------:R-:W0:Y:S01]  /*0710*/  LDC R14, c[0x0][0x140] ;  /* 0x00005000ff0e7b82 */ /* 0x000e220000000800 */
[----:B------:R-:W-:Y:S01]  /*0720*/  LOP3.LUT R5, R5, 0x3ffffffc, RZ, 0xc0, !PT ;  /* 0x3ffffffc05057812 */ /* 0x000fe200078ec0ff */
[----:B------:R-:W1:Y:S01]  /*0730*/  F2I.U32.TRUNC.NTZ R4, R4 ;  /* 0x0000000400047305 */ /* 0x000e62000020f000 */
[----:B------:R-:W-:Y:S01]  /*0740*/  LOP3.LUT P0, RZ, R10, 0x7, RZ, 0xc0, !PT ;  /* 0x000000070aff7812 */ /* 0x000fe2000780c0ff */
[----:B------:R-:W-:Y:S01]  /*0750*/  IMAD.IADD R3, R2, 0x1, -R3 ;  /* 0x0000000102037824 */ /* 0x000fe200078e0a03 */
[----:B------:R-:W-:Y:S01]  /*0760*/  ISETP.NE.AND P3, PT, R9, 0x1, PT ;  /* 0x000000010900780c */ /* 0x000fe20003f65270 */
[----:B------:R-:W-:Y:S01]  /*0770*/  IMAD.IADD R0, R0, 0x1, -R5 ;  /* 0x0000000100007824 */ /* 0x000fe200078e0a05 */
[----:B------:R-:W-:Y:S01]  /*0780*/  I2FP.F32.U32 R5, R11 ;  /* 0x0000000b00057245 */ /* 0x000fe20000201000 */
[----:B------:R-:W-:Y:S01]  /*0790*/  NOP ;  /* 0x0000000000007918 */ /* 0x000fe20000000000 */
[----:B------:R-:W-:Y:S01]  /*07a0*/  NOP ;  /* 0x0000000000007918 */ /* 0x000fe20000000000 */
[----:B------:R-:W-:-:S02]  /*07b0*/  IMAD R2, R0, 0x4, R3 ;  /* 0x0000000400027824 */ /* 0x000fc400078e0203 */
[----:B------:R-:W-:Y:S01]  /*07c0*/  FMUL R6, R5, UR4 ;  /* 0x0000000405067c20 */ /* 0x000fe20008400000 */
[----:B------:R-:W-:Y:S02]  /*07d0*/  ULDC UR4, c[0x0][0x144] ;  /* 0x0000510000047ab9 */ /* 0x000fe40000000800 */
[----:B------:R-:W-:Y:S01]  /*07e0*/  LEA.HI R0, R2, R2, RZ, 0x1 ;  /* 0x0000000202007211 */ /* 0x000fe200078f08ff */
[----:B-1----:R-:W-:Y:S02]  /*07f0*/  IMAD.MOV R5, RZ, RZ, -R4 ;  /* 0x000000ffff057224 */ /* 0x002fe400078e0a04 */
[----:B------:R-:W1:Y:S01]  /*0800*/  F2I.U32.TRUNC.NTZ R6, R6 ;  /* 0x0000000600067305 */ /* 0x000e62000020f000 */
[----:B------:R-:W-:Y:S01]  /*0810*/  LOP3.LUT R3, R0, 0xfffffffe, RZ, 0xc0, !PT ;  /* 0xfffffffe00037812 */ /* 0x000fe200078ec0ff */
[----:B------:R-:W-:Y:S01]  /*0820*/  IMAD R0, R5, UR4, R8 ;  /* 0x0000000405007c24 */ /* 0x000fe2000f8e0208 */
[----:B------:R-:W-:Y:S01]  /*0830*/  ULDC UR4, c[0x0][0x148] ;  /* 0x0000520000047ab9 */ /* 0x000fe20000000800 */
[----:B------:R-:W-:Y:S01]  /*0840*/  IMAD.SHL.U32 R5, R2, 0x4, RZ ;  /* 0x0000000402057824 */ /* 0x000fe200078e00ff */
[----:B0-----:R-:W-:Y:S01]  /*0850*/  ISETP.EQ.U32.AND P1, PT, R14, 0x1, PT ;  /* 0x000000010e00780c */ /* 0x001fe20003f22070 */
[----:B------:R-:W-:-:S05]  /*0860*/  IMAD.IADD R3, R2, 0x1, -R3 ;  /* 0x0000000102037824 */ /* 0x000fca00078e0a03 */
[----:B------:R-:W-:Y:S02]  /*0870*/  ISETP.NE.AND P4, PT, R3, R0, PT ;  /* 0x000000000300720c */ /* 0x000fe40003f85270 */
[----:B------:R-:W-:-:S04]  /*0880*/  SHF.R.S32.HI R3, RZ, 0x1f, R12 ;  /* 0x0000001fff037819 */ /* 0x000fc8000001140c */
[----:B------:R-:W-:Y:S02]  /*0890*/  LEA.HI R0, R3, R12, RZ, 0x2 ;  /* 0x0000000c03007211 */ /* 0x000fe400078f10ff */
[----:B------:R-:W-:Y:S01]  /*08a0*/  LOP3.LUT R3, R2, 0xc, R5, 0x78, !PT ;  /* 0x0000000c02037812 */ /* 0x000fe200078e7805 */
[----:B-1----:R-:W-:Y:S01]  /*08b0*/  IMAD.MOV R2, RZ, RZ, -R6 ;  /* 0x000000ffff027224 */ /* 0x002fe200078e0a06 */
[----:B------:R-:W-:Y:S01]  /*08c0*/  LOP3.LUT R5, R0, 0xfffffffc, RZ, 0xc0, !PT ;  /* 0xfffffffc00057812 */ /* 0x000fe200078ec0ff */
[----:B------:R-:W-:Y:S01]  /*08d0*/  IMAD.MOV.U32 R6, RZ, RZ, 0x1 ;  /* 0x00000001ff067424 */ /* 0x000fe200078e00ff */
[C---:B------:R-:W-:Y:S01]  /*08e0*/  ISETP.LT.U32.AND P0, PT, R3.reuse, 0x2, !P0 ;  /* 0x000000020300780c */ /* 0x040fe20004701070 */
[----:B------:R-:W-:Y:S01]  /*08f0*/  IMAD R13, R2, UR4, R11 ;  /* 0x00000004020d7c24 */ /* 0x000fe2000f8e020b */
[----:B------:R-:W-:Y:S01]  /*0900*/  @P4 LEA.HI R0, R3, R3, RZ, 0x1 ;  /* 0x0000000303004211 */ /* 0x000fe200078f08ff */
[----:B------:R-:W-:-:S03]  /*0910*/  IMAD.IADD R12, R12, 0x1, -R5 ;  /* 0x000000010c0c7824 */ /* 0x000fc600078e0a05 */
[----:B------:R-:W-:Y:S02]  /*0920*/  @P4 SHF.R.S32.HI R0, RZ, 0x1, R0 ;  /* 0x00000001ff004819 */ /* 0x000fe40000011400 */
[----:B------:R-:W-:Y:S02]  /*0930*/  LOP3.LUT P2, RZ, R9, R12, RZ, 0xfc, !PT ;  /* 0x0000000c09ff7212 */ /* 0x000fe4000784fcff */
[----:B------:R-:W-:Y:S02]  /*0940*/  @P4 ISETP.NE.AND P5, PT, R0, R13, PT ;  /* 0x0000000d0000420c */ /* 0x000fe40003fa5270 */
[----:B------:R-:W-:Y:S02]  /*0950*/  SEL R5, RZ, 0x1, P2 ;  /* 0x00000001ff057807 */ /* 0x000fe40001000000 */
[----:B------:R-:W-:Y:S02]  /*0960*/  SEL R13, RZ, 0x1, !P0 ;  /* 0x00000001ff0d7807 */ /* 0x000fe40004000000 */
[----:B------:R-:W-:-:S02]  /*0970*/  @P4 SEL R6, RZ, 0x1, P5 ;  /* 0x00000001ff064807 */ /* 0x000fc40002800000 */
[----:B------:R-:W-:Y:S02]  /*0980*/  SEL R5, R5, 0x2, P3 ;  /* 0x0000000205057807 */ /* 0x000fe40001800000 */
[----:B------:R-:W-:Y:S01]  /*0990*/  LOP3.LUT R6, R6, R13, RZ, 0xc0, !PT ;  /* 0x0000000d06067212 */ /* 0x000fe200078ec0ff */
[----:B------:R-:W-:Y:S06]  /*09a0*/  @!P1 BRA `(.L_x_4) ;  /* 0x0000000000089947 */ /* 0x000fec0003800000 */
[----:B------:R-:W-:Y:S01]  /*09b0*/  UCGABAR_ARV ;  /* 0x00000000000079c7 */ /* 0x000fe20008000000 */
[----:B------:R-:W-:Y:S05]  /*09c0*/  BRA `(.L_x_5) ;  /* 0x0000000000047947 */ /* 0x000fea0003800000 */
.L_x_4:
[----:B------:R-:W-:Y:S01]  /*09d0*/  NOP ;  /* 0x0000000000007918 */ /* 0x000fe20000000000 */
.L_x_5:
[----:B------:R-:W-:Y:S01]  /*09e0*/  ULDC.64 UR4, c[0x0][0x598] ;  /* 0x0001660000047ab9 */ /* 0x000fe20000000a00 */
[----:B------:R-:W-:Y:S01]  /*09f0*/  ULDC.64 UR12, c[0x0][0x208] ;  /* 0x00008200000c7ab9 */ /* 0x000fe20000000a00 */
[----:B------:R-:W-:-:S04]  /*0a00*/  ISETP.NE.U32.AND P0, PT, RZ, UR4, PT ;  /* 0x00000004ff007c0c */ /* 0x000fc8000bf05070 */
[----:B------:R-:W-:-:S13]  /*0a10*/  ISETP.NE.AND.EX P0, PT, RZ, UR5, PT, P0 ;  /* 0x00000005ff007c0c */ /* 0x000fda000bf05300 */
[----:B------:R-:W-:Y:S05]  /*0a20*/  @!P0 BRA `(.L_x_6) ;  /* 0x00000000001c8947 */ /* 0x000fea0003800000 */
[----:B------:R-:W0:Y:S02]  /*0a30*/  LDC.64 R14, c[0x0][0x598] ;  /* 0x00016600ff0e7b82 */ /* 0x000e240000000a00 */
[----:B0-----:R-:W2:Y:S02]  /*0a40*/  LDG.E.64 R14, desc[UR12][R14.64] ;  /* 0x0000000c0e0e7981 */ /* 0x001ea4000c1e1b00 */
[----:B--2---:R-:W-:-:S04]  /*0a50*/  ISETP.NE.U32.AND P0, PT, R14, RZ, PT ;  /* 0x000000ff0e00720c */ /* 0x004fc80003f05070 */
[----:B------:R-:W-:-:S13]  /*0a60*/  ISETP.NE.AND.EX P0, PT, R15, RZ, PT, P0 ;  /* 0x000000ff0f00720c */ /* 0x000fda0003f05300 */
[----:B------:R-:W-:Y:S05]  /*0a70*/  @!P0 BRA `(.L_x_6) ;  /* 0x0000000000088947 */ /* 0x000fea0003800000 */
[----:B------:R0:W5:Y:S01]  /*0a80*/  LD.E R0, desc[UR12][R14.64] ;  /* 0x0000000c0e007980 */ /* 0x000162000c101900 */
[----:B------:R-:W-:Y:S05]  /*0a90*/  BRA `(.L_x_7) ;  /* 0x0000000000207947 */ /* 0x000fea0003800000 */
.L_x_6:
[----:B------:R-:W-:Y:S02]  /*0aa0*/  ULDC.64 UR4, c[0x0][0x588] ;  /* 0x0001620000047ab9 */ /* 0x000fe40000000a00 */
[----:B------:R-:W-:-:S04]  /*0ab0*/  ISETP.NE.U32.AND P0, PT, RZ, UR4, PT ;  /* 0x00000004ff007c0c */ /* 0x000fc8000bf05070 */
[----:B------:R-:W-:-:S13]  /*0ac0*/  ISETP.NE.AND.EX P0, PT, RZ, UR5, PT, P0 ;  /* 0x00000005ff007c0c */ /* 0x000fda000bf05300 */
[----:B------:R-:W-:Y:S05]  /*0ad0*/  @!P0 BRA `(.L_x_8) ;  /* 0x00000000000c8947 */ /* 0x000fea0003800000 */
[----:B------:R-:W0:Y:S02]  /*0ae0*/  LDC.64 R14, c[0x0][0x588] ;  /* 0x00016200ff0e7b82 */ /* 0x000e240000000a00 */
[----:B0-----:R1:W5:Y:S01]  /*0af0*/  LDG.E R0, desc[UR12][R14.64] ;  /* 0x0000000c0e007981 */ /* 0x001362000c1e1900 */
[----:B------:R-:W-:Y:S05]  /*0b00*/  BRA `(.L_x_7) ;  /* 0x0000000000047947 */ /* 0x000fea0003800000 */
.L_x_8:
[----:B------:R-:W2:Y:S02]  /*0b10*/  LDC R0, c[0x0][0x580] ;  /* 0x00016000ff007b82 */ /* 0x000ea40000000800 */
.L_x_7:
[----:B------:R-:W-:Y:S02]  /*0b20*/  ULDC.64 UR4, c[0x0][0x5a0] ;  /* 0x0001680000047ab9 */ /* 0x000fe40000000a00 */
[----:B------:R-:W-:-:S04]  /*0b30*/  ISETP.NE.U32.AND P0, PT, RZ, UR4, PT ;  /* 0x00000004ff007c0c */ /* 0x000fc8000bf05070 */
[----:B------:R-:W-:-:S13]  /*0b40*/  ISETP.NE.AND.EX P0, PT, RZ, UR5, PT, P0 ;  /* 0x00000005ff007c0c */ /* 0x000fda000bf05300 */
[----:B------:R-:W-:Y:S05]  /*0b50*/  @!P0 BRA `(.L_x_9) ;  /* 0x00000000001c8947 */ /* 0x000fea0003800000 */
[----:B01----:R-:W0:Y:S02]  /*0b60*/  LDC.64 R14, c[0x0][0x5a0] ;  /* 0x00016800ff0e7b82 */ /* 0x003e240000000a00 */
[----:B0-----:R-:W3:Y:S02]  /*0b70*/  LDG.E.64 R14, desc[UR12][R14.64] ;  /* 0x0000000c0e0e7981 */ /* 0x001ee4000c1e1b00 */
[----:B---3--:R-:W-:-:S04]  /*0b80*/  ISETP.NE.U32.AND P0, PT, R14, RZ, PT ;  /* 0x000000ff0e00720c */ /* 0x008fc80003f05070 */
[----:B------:R-:W-:-:S13]  /*0b90*/  ISETP.NE.AND.EX P0, PT, R15, RZ, PT, P0 ;  /* 0x000000ff0f00720c */ /* 0x000fda0003f05300 */
[----:B------:R-:W-:Y:S05]  /*0ba0*/  @!P0 BRA `(.L_x_9) ;  /* 0x0000000000088947 */ /* 0x000fea0003800000 */
[----:B------:R0:W5:Y:S01]  /*0bb0*/  LD.E R2, desc[UR12][R14.64] ;  /* 0x0000000c0e027980 */ /* 0x000162000c101900 */
[----:B------:R-:W-:Y:S05]  /*0bc0*/  BRA `(.L_x_10) ;  /* 0x0000000000207947 */ /* 0x000fea0003800000 */
.L_x_9:
[----:B------:R-:W-:Y:S02]  /*0bd0*/  ULDC.64 UR4, c[0x0][0x590] ;  /* 0x0001640000047ab9 */ /* 0x000fe40000000a00 */
[----:B------:R-:W-:-:S04]  /*0be0*/  ISETP.NE.U32.AND P0, PT, RZ, UR4, PT ;  /* 0x00000004ff007c0c */ /* 0x000fc8000bf05070 */
[----:B------:R-:W-:-:S13]  /*0bf0*/  ISETP.NE.AND.EX P0, PT, RZ, UR5, PT, P0 ;  /* 0x00000005ff007c0c */ /* 0x000fda000bf05300 */
[----:B------:R-:W-:Y:S05]  /*0c00*/  @!P0 BRA `(.L_x_11) ;  /* 0x00000000000c8947 */ /* 0x000fea0003800000 */
[----:B01----:R-:W0:Y:S02]  /*0c10*/  LDC.64 R14, c[0x0][0x590] ;  /* 0x00016400ff0e7b82 */ /* 0x003e240000000a00 */
[----:B0-----:R1:W5:Y:S01]  /*0c20*/  LDG.E R2, desc[UR12][R14.64] ;  /* 0x0000000c0e027981 */ /* 0x001362000c1e1900 */
[----:B------:R-:W-:Y:S05]  /*0c30*/  BRA `(.L_x_10) ;  /* 0x0000000000047947 */ /* 0x000fea0003800000 */
.L_x_11:
[----:B------:R-:W3:Y:S02]  /*0c40*/  LDC R2, c[0x0][0x584] ;  /* 0x00016100ff027b82 */ /* 0x000ee40000000800 */
.L_x_10:
[----:B------:R-:W4:Y:S01]  /*0c50*/  LDC R4, c[0x0][0x4c0] ;  /* 0x00013000ff047b82 */ /* 0x000f220000000800 */
[----:B------:R-:W-:-:S07]  /*0c60*/  IABS R19, R11 ;  /* 0x0000000b00137213 */ /* 0x000fce0000000000 */
[----:B------:R-:W2:Y:S01]  /*0c70*/  LDC R23, c[0x0][0x4c4] ;  /* 0x00013100ff177b82 */ /* 0x000ea20000000800 */
[----:B----4-:R-:W-:-:S05]  /*0c80*/  VIADD R4, R4, 0x3f ;  /* 0x0000003f04047836 */ /* 0x010fca0000000000 */
[----:B------:R-:W-:Y:S02]  /*0c90*/  SHF.R.S32.HI R13, RZ, 0x1f, R4 ;  /* 0x0000001fff0d7819 */ /* 0x000fe40000011404 */
[----:B--2---:R-:W-:Y:S02]  /*0ca0*/  IABS R20, R23 ;  /* 0x0000001700147213 */ /* 0x004fe40000000000 */
[----:B------:R-:W-:Y:S02]  /*0cb0*/  LEA.HI R13, R13, R4, RZ, 0x6 ;  /* 0x000000040d0d7211 */ /* 0x000fe400078f30ff */
[----:B------:R-:W2:Y:S02]  /*0cc0*/  I2F.RP R17, R20 ;  /* 0x0000001400117306 */ /* 0x000ea40000209400 */
[----:B------:R-:W-:-:S04]  /*0cd0*/  SHF.R.S32.HI R16, RZ, 0x6, R13 ;  /* 0x00000006ff107819 */ /* 0x000fc8000001140d */
[-C--:B------:R-:W-:Y:S02]  /*0ce0*/  IABS R18, R16.reuse ;  /* 0x0000001000127213 */ /* 0x080fe40000000000 */
[----:B------:R-:W-:Y:S02]  /*0cf0*/  IABS R21, R16 ;  /* 0x0000001000157213 */ /* 0x000fe40000000000 */
[----:B------:R-:W4:Y:S08]  /*0d00*/  I2F.RP R4, R18 ;  /* 0x0000001200047306 */ /* 0x000f300000209400 */
[----:B--2---:R-:W-:Y:S08]  /*0d10*/  MUFU.RCP R17, R17 ;  /* 0x0000001100117308 */ /* 0x004ff00000001000 */
[----:B----4-:R-:W0:Y:S02]  /*0d20*/  MUFU.RCP R4, R4 ;  /* 0x0000000400047308 */ /* 0x010e240000001000 */
[----:B01----:R-:W-:-:S06]  /*0d30*/  VIADD R14, R4, 0xffffffe ;  /* 0x0ffffffe040e7836 */ /* 0x003fcc0000000000 */
[----:B------:R0:W1:Y:S02]  /*0d40*/  F2I.FTZ.U32.TRUNC.NTZ R15, R14 ;  /* 0x0000000e000f7305 */ /* 0x000064000021f000 */
[----:B0-----:R-:W-:Y:S02]  /*0d50*/  IMAD.MOV.U32 R14, RZ, RZ, RZ ;  /* 0x000000ffff0e7224 */ /* 0x001fe400078e00ff */
[----:B-1----:R-:W-:-:S04]  /*0d60*/  IMAD.MOV R13, RZ, RZ, -R15 ;  /* 0x000000ffff0d7224 */ /* 0x002fc800078e0a0f */
[----:B------:R-:W-:-:S04]  /*0d70*/  IMAD R13, R13, R18, RZ ;  /* 0x000000120d0d7224 */ /* 0x000fc800078e02ff */
[----:B------:R-:W-:-:S04]  /*0d80*/  IMAD.HI.U32 R15, R15, R13, R14 ;  /* 0x0000000d0f0f7227 */ /* 0x000fc800078e000e */
[----:B------:R-:W-:Y:S02]  /*0d90*/  IMAD.MOV.U32 R13, RZ, RZ, R19 ;  /* 0x000000ffff0d7224 */ /* 0x000fe400078e0013 */
[----:B------:R-:W-:Y:S02]  /*0da0*/  IMAD.MOV R14, RZ, RZ, -R21 ;  /* 0x000000ffff0e7224 */ /* 0x000fe400078e0a15 */
[----:B------:R-:W-:-:S04]  /*0db0*/  IMAD.HI.U32 R4, R15, R13, RZ ;  /* 0x0000000d0f047227 */ /* 0x000fc800078e00ff */
[----:B------:R-:W-:Y:S02]  /*0dc0*/  IMAD R13, R4, R14, R13 ;  /* 0x0000000e040d7224 */ /* 0x000fe400078e020d */
[----:B------:R-:W-:-:S03]  /*0dd0*/  VIADD R14, R17, 0xffffffe ;  /* 0x0ffffffe110e7836 */ /* 0x000fc60000000000 */
[----:B------:R-:W-:Y:S01]  /*0de0*/  ISETP.GT.U32.AND P2, PT, R18, R13, PT ;  /* 0x0000000d1200720c */ /* 0x000fe20003f44070 */
[----:B------:R0:W1:Y:S02]  /*0df0*/  F2I.FTZ.U32.TRUNC.NTZ R15, R14 ;  /* 0x0000000e000f7305 */ /* 0x000064000021f000 */
[----:B0-----:R-:W-:-:S10]  /*0e00*/  IMAD.MOV.U32 R14, RZ, RZ, RZ ;  /* 0x000000ffff0e7224 */ /* 0x001fd400078e00ff */
[----:B------:R-:W-:Y:S02]  /*0e10*/  @!P2 IMAD.IADD R13, R13, 0x1, -R18 ;  /* 0x000000010d0da824 */ /* 0x000fe400078e0a12 */
[----:B------:R-:W-:Y:S01]  /*0e20*/  @!P2 VIADD R4, R4, 0x1 ;  /* 0x000000010404a836 */ /* 0x000fe20000000000 */
[----:B------:R-:W-:Y:S02]  /*0e30*/  ISETP.NE.AND P2, PT, R16, RZ, PT ;  /* 0x000000ff1000720c */ /* 0x000fe40003f45270 */
[----:B------:R-:W-:Y:S02]  /*0e40*/  ISETP.GE.U32.AND P0, PT, R13, R18, PT ;  /* 0x000000120d00720c */ /* 0x000fe40003f06070 */
[----:B------:R-:W-:-:S04]  /*0e50*/  LOP3.LUT R13, R11, R16, RZ, 0x3c, !PT ;  /* 0x000000100b0d7212 */ /* 0x000fc800078e3cff */
[----:B------:R-:W-:Y:S01]  /*0e60*/  ISETP.GE.AND P3, PT, R13, RZ, PT ;  /* 0x000000ff0d00720c */ /* 0x000fe20003f66270 */
[----:B-1----:R-:W-:-:S04]  /*0e70*/  IMAD.MOV R13, RZ, RZ, -R15 ;  /* 0x000000ffff0d7224 */ /* 0x002fc800078e0a0f */
[----:B------:R-:W-:Y:S02]  /*0e80*/  IMAD R13, R13, R20, RZ ;  /* 0x000000140d0d7224 */ /* 0x000fe400078e02ff */
[----:B------:R-:W-:Y:S02]  /*0e90*/  @P0 VIADD R4, R4, 0x1 ;  /* 0x0000000104040836 */ /* 0x000fe40000000000 */
[----:B------:R-:W-:-:S04]  /*0ea0*/  IMAD.HI.U32 R14, R15, R13, R14 ;  /* 0x0000000d0f0e7227 */ /* 0x000fc800078e000e */
[----:B------:R-:W-:-:S04]  /*0eb0*/  IMAD.MOV.U32 R22, RZ, RZ, R4 ;  /* 0x000000ffff167224 */ /* 0x000fc800078e0004 */
[----:B------:R-:W-:Y:S01]  /*0ec0*/  @!P3 IMAD.MOV R22, RZ, RZ, -R22 ;  /* 0x000000ffff16b224 */ /* 0x000fe200078e0a16 */
[----:B------:R-:W-:-:S04]  /*0ed0*/  @!P2 LOP3.LUT R22, RZ, R16, RZ, 0x33, !PT ;  /* 0x00000010ff16a212 */ /* 0x000fc800078e33ff */
[----:B------:R-:W-:-:S05]  /*0ee0*/  IABS R4, R22 ;  /* 0x0000001600047213 */ /* 0x000fca0000000000 */
[----:B------:R-:W-:-:S04]  /*0ef0*/  IMAD.MOV.U32 R13, RZ, RZ, R4 ;  /* 0x000000ffff0d7224 */ /* 0x000fc800078e0004 */
[----:B------:R-:W-:-:S04]  /*0f00*/  IMAD.HI.U32 R4, R14, R13, RZ ;  /* 0x0000000d0e047227 */ /* 0x000fc800078e00ff */
[----:B------:R-:W-:-:S04]  /*0f10*/  IMAD.MOV R14, RZ, RZ, -R4 ;  /* 0x000000ffff0e7224 */ /* 0x000fc800078e0a04 */
[----:B------:R-:W-:Y:S02]  /*0f20*/  IMAD R13, R20, R14, R13 ;  /* 0x0000000e140d7224 */ /* 0x000fe400078e020d */
[----:B------:R-:W-:-:S03]  /*0f30*/  IMAD.MOV R14, RZ, RZ, -R22 ;  /* 0x000000ffff0e7224 */ /* 0x000fc600078e0a16 */
[----:B------:R-:W-:Y:S01]  /*0f40*/  ISETP.GT.U32.AND P2, PT, R20, R13, PT ;  /* 0x0000000d1400720c */ /* 0x000fe20003f44070 */
[----:B------:R-:W-:-:S12]  /*0f50*/  IMAD R14, R16, R14, R11 ;  /* 0x0000000e100e7224 */ /* 0x000fd800078e020b */
[----:B------:R-:W-:Y:S02]  /*0f60*/  @!P2 IMAD.IADD R13, R13, 0x1, -R20 ;  /* 0x000000010d0da824 */ /* 0x000fe400078e0a14 */
[----:B------:R-:W-:Y:S01]  /*0f70*/  @!P2 VIADD R4, R4, 0x1 ;  /* 0x000000010404a836 */ /* 0x000fe20000000000 */
[----:B------:R-:W-:Y:S02]  /*0f80*/  ISETP.NE.AND P2, PT, R23, RZ, PT ;  /* 0x000000ff1700720c */ /* 0x000fe40003f45270 */
[----:B------:R-:W-:Y:S02]  /*0f90*/  ISETP.GE.U32.AND P0, PT, R13, R20, PT ;  /* 0x000000140d00720c */ /* 0x000fe40003f06070 */
[----:B------:R-:W-:-:S04]  /*0fa0*/  LOP3.LUT R13, R22, R23, RZ, 0x3c, !PT ;  /* 0x00000017160d7212 */ /* 0x000fc800078e3cff */
[----:B------:R-:W-:-:S07]  /*0fb0*/  ISETP.GE.AND P3, PT, R13, RZ, PT ;  /* 0x000000ff0d00720c */ /* 0x000fce0003f66270 */
[----:B------:R-:W-:-:S06]  /*0fc0*/  @P0 VIADD R4, R4, 0x1 ;  /* 0x0000000104040836 */ /* 0x000fcc0000000000 */
[----:B------:R-:W-:Y:S01]  /*0fd0*/  @!P3 IMAD.MOV R4, RZ, RZ, -R4 ;  /* 0x000000ffff04b224 */ /* 0x000fe200078e0a04 */
[----:B------:R-:W-:-:S05]  /*0fe0*/  @!P2 LOP3.LUT R4, RZ, R23, RZ, 0x33, !PT ;  /* 0x00000017ff04a212 */ /* 0x000fca00078e33ff */
[----:B------:R-:W-:-:S04]  /*0ff0*/  IMAD.MOV R18, RZ, RZ, -R4 ;  /* 0x000000ffff127224 */ /* 0x000fc800078e0a04 */
[----:B------:R-:W-:Y:S01]  /*1000*/  IMAD R23, R23, R18, R22 ;  /* 0x0000001217177224 */ /* 0x000fe200078e0216 */
[----:B------:R-:W-:Y:S06]  /*1010*/  @!P1 BRA `(.L_x_12) ;  /* 0x00000000000c9947 */ /* 0x000fec0003800000 */
[----:B------:R-:W-:Y:S01]  /*1020*/  UCGABAR_WAIT ;  /* 0x0000000000007dc7 */ /* 0x000fe20008000000 */
[----:B------:R-:W-:Y:S01]  /*1030*/  CCTL.IVALL ;  /* 0x00000000ff00798f */ /* 0x000fe20002000000 */
[----:B------:R-:W-:Y:S05]  /*1040*/  BRA `(.L_x_13) ;  /* 0x0000000000047947 */ /* 0x000fea0003800000 */
.L_x_12:
[----:B------:R-:W-:Y:S06]  /*1050*/  BAR.SYNC.DEFER_BLOCKING 0x0 ;  /* 0x0000000000007b1d */ /* 0x000fec0000010000 */
.L_x_13:
[----:B------:R-:W0:Y:S01]  /*1060*/  LDC R13, c[0x0][0x290] ;  /* 0x0000a400ff0d7b82 */ /* 0x000e220000000800 */
[----:B------:R-:W-:Y:S01]  /*1070*/  ISETP.NE.AND P0, PT, R9, RZ, PT ;  /* 0x000000ff0900720c */ /* 0x000fe20003f05270 */
[----:B0-----:R-:W-:-:S05]  /*1080*/  VIADD R11, R13, 0x1f ;  /* 0x0000001f0d0b7836 */ /* 0x001fca0000000000 */
[----:B------:R-:W-:-:S04]  /*1090*/  SHF.R.S32.HI R16, RZ, 0x1f, R11 ;  /* 0x0000001fff107819 */ /* 0x000fc8000001140b */
[----:B------:R-:W-:-:S04]  /*10a0*/  LEA.HI R11, R16, R11, RZ, 0x5 ;  /* 0x0000000b100b7211 */ /* 0x000fc800078f28ff */
[----:B------:R-:W-:Y:S01]  /*10b0*/  SHF.R.S32.HI R11, RZ, 0x5, R11 ;  /* 0x00000005ff0b7819 */ /* 0x000fe2000001140b */
[----:B------:R-:W-:Y:S06]  /*10c0*/  @!P0 BRA `(.L_x_14) ;  /* 0x0000002c00b88947 */ /* 0x000fec0003800000 */
[----:B------:R-:W-:-:S13]  /*10d0*/  ISETP.NE.AND P0, PT, R9, 0x1, PT ;  /* 0x000000010900780c */ /* 0x000fda0003f05270 */
[----:B------:R-:W-:Y:S05]  /*10e0*/  @P0 EXIT ;  /* 0x000000000000094d */ /* 0x000fea0003800000 */
[----:B------:R-:W-:Y:S01]  /*10f0*/  ISETP.GE.AND P0, PT, R13, 0x1, PT ;  /* 0x000000010d00780c */ /* 0x000fe20003f06270 */
[----:B------:R-:W-:Y:S01]  /*1100*/  UMOV UR4, URZ ;  /* 0x0000003f00047c82 */ /* 0x000fe20008000000 */
[----:B------:R-:W-:Y:S02]  /*1110*/  CS2R R54, SRZ ;  /* 0x0000000000367805 */ /* 0x000fe4000001ff00 */
[----:B------:R-:W-:Y:S02]  /*1120*/  CS2R R24, SRZ ;  /* 0x0000000000187805 */ /* 0x000fe4000001ff00 */
[----:B------:R-:W-:Y:S02]  /*1130*/  CS2R R26, SRZ ;  /* 0x00000000001a7805 */ /* 0x000fe4000001ff00 */
[----:B------:R-:W-:Y:S02]  /*1140*/  CS2R R28, SRZ ;  /* 0x00000000001c7805 */ /* 0x000fe4000001ff00 */
[----:B------:R-:W-:-:S02]  /*1150*/  CS2R R30, SRZ ;  /* 0x00000000001e7805 */ /* 0x000fc4000001ff00 */
[----:B------:R-:W-:Y:S02]  /*1160*/  CS2R R32, SRZ ;  /* 0x0000000000207805 */ /* 0x000fe4000001ff00 */
        /* <DEDUP_REMOVED lines=9> */
[----:B------:R-:W-:Y:S01]  /*1200*/  CS2R R52, SRZ ;  /* 0x0000000000347805 */ /* 0x000fe2000001ff00 */
[----:B------:R-:W-:Y:S06]  /*1210*/  @!P0 BRA `(.L_x_15) ;  /* 0x0000000000708947 */ /* 0x000fec0003800000 */
[----:B------:R-:W-:-:S04]  /*1220*/  LOP3.LUT R7, R5, 0x1, RZ, 0xfc, !PT ;  /* 0x0000000105077812 */ /* 0x000fc800078efcff */
[----:B------:R-:W-:-:S13]  /*1230*/  ISETP.NE.AND P0, PT, R7, 0x3, PT ;  /* 0x000000030700780c */ /* 0x000fda0003f05270 */
[----:B------:R-:W-:Y:S05]  /*1240*/  @!P0 BRA `(.L_x_16) ;  /* 0x0000000000048947 */ /* 0x000fea0003800000 */
[----:B------:R-:W-:Y:S01]  /*1250*/  BPT.TRAP 0x1 ;  /* 0x000000040000795c */ /* 0x000fe20000300000 */
.L_x_16:
[----:B------:R-:W0:Y:S01]  /*1260*/  S2UR UR5, SR_CgaCtaId ;  /* 0x00000000000579c3 */ /* 0x000e220000008800 */
[----:B------:R-:W-:Y:S01]  /*1270*/  SHF.L.U32 R7, RZ, 0x1f, RZ ;  /* 0x0000001fff077819 */ /* 0x000fe200000006ff */
[----:B------:R-:W-:Y:S02]  /*1280*/  UMOV UR4, 0x400 ;  /* 0x0000040000047882 */ /* 0x000fe40000000000 */
[----:B0-----:R-:W-:-:S12]  /*1290*/  ULEA UR4, UR5, UR4, 0x18 ;  /* 0x0000000405047291 */ /* 0x001fd8000f8ec03f */
.L_x_17:
[----:B0-----:R-:W-:-:S04]  /*12a0*/  IMAD.U32 R8, RZ, RZ, UR4 ;  /* 0x00000004ff087e24 */ /* 0x001fc8000f8e00ff */
[----:B------:R0:W1:Y:S03]  /*12b0*/  SYNCS.PHASECHK.TRANS64.TRYWAIT P0, [R8+URZ+0x38000], R7 ;  /* 0x03800007080075a7 */ /* 0x000066000800017f */
[----:B-1----:R-:W-:Y:S05]  /*12c0*/  @!P0 NANOSLEEP.SYNCS 0x989680 ;  /* 0x009896800000895d */ /* 0x002fea0003900000 */
[----:B------:R-:W1:Y:S02]  /*12d0*/  @!P0 SYNCS.PHASECHK.TRANS64 P0, [R8+URZ+0x38000], R7 ;  /* 0x03800007080085a7 */ /* 0x000e64000800007f */
[----:B-1----:R-:W-:Y:S05]  /*12e0*/  @!P0 BRA `(.L_x_17) ;  /* 0xfffffffc00ec8947 */ /* 0x002fea000383ffff */
[----:B------:R-:W-:Y:S01]  /*12f0*/  UIADD3 UR5, UR4, 0x1c000, URZ ;  /* 0x0001c00004057890 */ /* 0x000fe2000fffe03f */
[----:B------:R-:W-:Y:S01]  /*1300*/  WARPGROUP.ARRIVE ;  /* 0x00000000000079c5 */ /* 0x000fe20000000000 */
[----:B------:R-:W-:Y:S02]  /*1310*/  USHF.R.U32.HI UR4, URZ, 0x4, UR4 ;  /* 0x000000043f047899 */ /* 0x000fe40008011604 */
[----:B------:R-:W-:Y:S02]  /*1320*/  USHF.R.U32.HI UR5, URZ, 0x4, UR5 ;  /* 0x000000043f057899 */ /* 0x000fe40008011605 */
[----:B------:R-:W-:Y:S02]  /*1330*/  ULOP3.LUT UR4, UR4, 0x3fff, URZ, 0xc0, !UPT ;  /* 0x00003fff04047892 */ /* 0x000fe4000f8ec03f */
[----:B------:R-:W-:Y:S01]  /*1340*/  ULOP3.LUT UR6, UR5, 0x3fff, URZ, 0xc0, !UPT ;  /* 0x00003fff05067892 */ /* 0x000fe2000f8ec03f */
[----:B------:R-:W-:Y:S02]  /*1350*/  UMOV UR7, 0x40000040 ;  /* 0x4000004000077882 */ /* 0x000fe40000000000 */
[----:B------:R-:W-:-:S06]  /*1360*/  UMOV UR5, 0x40000040 ;  /* 0x4000004000057882 */ /* 0x000fcc0000000000 */
[----:B------:R-:W-:Y:S01]  /*1370*/  HGMMA.64x64x16.F32.BF16 R24, gdesc[UR4].tnspA.tnspB, RZ, !UPT ;  /* 0x60e00000041879f0 */ /* 0x000fe2000c7018ff */
[----:B------:R-:W-:Y:S02]  /*1380*/  UIADD3 UR4, UR4, 0x80, URZ ;  /* 0x0000008004047890 */ /* 0x000fe4000fffe03f */
[----:B------:R-:W-:Y:S01]  /*1390*/  UIADD3 UR6, UR6, 0x80, URZ ;  /* 0x0000008006067890 */ /* 0x000fe2000fffe03f */
[----:B------:R-:W-:Y:S01]  /*13a0*/  UMOV UR5, 0x40000040 ;  /* 0x4000004000057882 */ /* 0x000fe20000000000 */
[----:B------:R-:W-:-:S07]  /*13b0*/  UMOV UR7, 0x40000040 ;  /* 0x4000004000077882 */ /* 0x000fce0000000000 */
[----:B------:R-:W-:Y:S01]  /*13c0*/  HGMMA.64x64x16.F32.BF16 R24, gdesc[UR4].tnspA.tnspB, R24, gsb0 ;  /* 0x60e00000041879f0 */ /* 0x000fe20008001818 */
[----:B------:R-:W-:-:S05]  /*13d0*/  UMOV UR4, 0x1 ;  /* 0x0000000100047882 */ /* 0x000fca0000000000 */
.L_x_15:
[----:B0-----:R-:W-:-:S05]  /*13e0*/  VIMNMX R8, R11, 0x1, PT ;  /* 0x000000010b087848 */ /* 0x001fca0003fe0100 */
[----:B------:R-:W-:-:S05]  /*13f0*/  IMAD.IADD R11, R11, 0x1, -R8 ;  /* 0x000000010b0b7824 */ /* 0x000fca00078e0a08 */
[----:B------:R-:W-:-:S13]  /*1400*/  ISETP.GE.AND P0, PT, R11, 0x1, PT ;  /* 0x000000010b00780c */ /* 0x000fda0003f06270 */
[----:B------:R-:W-:Y:S05]  /*1410*/  @!P0 BRA `(.L_x_18) ;  /* 0x0000000000e48947 */ /* 0x000fea0003800000 */
[----:B------:R-:W0:Y:S01]  /*1420*/  S2UR UR6, SR_CgaCtaId ;  /* 0x00000000000679c3 */ /* 0x000e220000008800 */
[----:B------:R-:W-:Y:S01]  /*1430*/  UMOV UR5, 0x400 ;  /* 0x0000040000057882 */ /* 0x000fe20000000000 */
[----:B------:R-:W-:Y:S01]  /*1440*/  LOP3.LUT R13, R5, 0x1, RZ, 0xfc, !PT ;  /* 0x00000001050d7812 */ /* 0x000fe200078efcff */
[----:B------:R-:W-:Y:S01]  /*1450*/  IMAD.MOV.U32 R12, RZ, RZ, RZ ;  /* 0x000000ffff0c7224 */ /* 0x000fe200078e00ff */
[----:B------:R-:W-:Y:S01]  /*1460*/  UISETP.NE.U32.AND UP0, UPT, UR4, URZ, UPT ;  /* 0x0000003f0400728c */ /* 0x000fe2000bf05070 */
[----:B------:R-:W-:Y:S02]  /*1470*/  IMAD.MOV.U32 R7, RZ, RZ, R11 ;  /* 0x000000ffff077224 */ /* 0x000fe400078e000b */
[----:B------:R-:W-:Y:S01]  /*1480*/  IMAD.MOV.U32 R8, RZ, RZ, RZ ;  /* 0x000000ffff087224 */ /* 0x000fe200078e00ff */
[----:B0-----:R-:W-:-:S04]  /*1490*/  ULEA UR5, UR6, UR5, 0x18 ;  /* 0x0000000506057291 */ /* 0x001fc8000f8ec03f */
[----:B------:R-:W-:Y:S02]  /*14a0*/  UIADD3 UR6, UR5, 0x1c000, URZ ;  /* 0x0001c00005067890 */ /* 0x000fe4000fffe03f */
[----:B------:R-:W-:Y:S02]  /*14b0*/  USHF.R.U32.HI UR7, URZ, 0x4, UR5 ;  /* 0x000000043f077899 */ /* 0x000fe40008011605 */
[----:B------:R-:W-:Y:S02]  /*14c0*/  USHF.R.U32.HI UR6, URZ, 0x4, UR6 ;  /* 0x000000043f067899 */ /* 0x000fe40008011606 */
[----:B------:R-:W-:Y:S02]  /*14d0*/  ULOP3.LUT UR7, UR7, 0x3fff, URZ, 0xc0, !UPT ;  /* 0x00003fff07077892 */ /* 0x000fe4000f8ec03f */
[----:B------:R-:W-:-:S12]  /*14e0*/  ULOP3.LUT UR6, UR6, 0x3fff, URZ, 0xc0, !UPT ;  /* 0x00003fff06067892 */ /* 0x000fd8000f8ec03f */
.L_x_23:
[----:B------:R-:W-:-:S13]  /*14f0*/  ISETP.NE.AND P1, PT, R13, 0x3, PT ;  /* 0x000000030d00780c */ /* 0x000fda0003f25270 */
[----:B------:R-:W-:Y:S05]  /*1500*/  @!P1 BRA `(.L_x_19) ;  /* 0x0000000000049947 */ /* 0x000fea0003800000 */
[----:B------:R-:W-:Y:S01]  /*1510*/  BPT.TRAP 0x1 ;  /* 0x000000040000795c */ /* 0x000fe20000300000 */
.L_x_19:
[----:B------:R-:W-:Y:S01]  /*1520*/  SHF.L.U32 R9, R12, 0x1f, RZ ;  /* 0x0000001f0c097819 */ /* 0x000fe200000006ff */
[----:B------:R-:W-:-:S12]  /*1530*/  ULEA UR8, UR4, UR5, 0x3 ;  /* 0x0000000504087291 */ /* 0x000fd8000f8e183f */
.L_x_20:
[----:B0-----:R-:W-:-:S04]  /*1540*/  IMAD.U32 R10, RZ, RZ, UR8 ;  /* 0x00000008ff0a7e24 */ /* 0x001fc8000f8e00ff */
[----:B------:R0:W1:Y:S03]  /*1550*/  SYNCS.PHASECHK.TRANS64.TRYWAIT P0, [R10+URZ+0x38000], R9 ;  /* 0x038000090a0075a7 */ /* 0x000066000800017f */
[----:B-1----:R-:W-:Y:S05]  /*1560*/  @!P0 NANOSLEEP.SYNCS 0x989680 ;  /* 0x009896800000895d */ /* 0x002fea0003900000 */
[----:B------:R-:W1:Y:S02]  /*1570*/  @!P0 SYNCS.PHASECHK.TRANS64 P0, [R10+URZ+0x38000], R9 ;  /* 0x038000090a0085a7 */ /* 0x000e64000800007f */
[----:B-1----:R-:W-:Y:S05]  /*1580*/  @!P0 BRA `(.L_x_20) ;  /* 0xfffffffc00ec8947 */ /* 0x002fea000383ffff */
[----:B------:R-:W-:Y:S01]  /*1590*/  ULEA UR8, UR4, UR7, 0x8 ;  /* 0x0000000704087291 */ /* 0x000fe2000f8e403f */
[----:B------:R-:W-:Y:S01]  /*15a0*/  WARPGROUP.ARRIVE ;  /* 0x00000000000079c5 */ /* 0x000fe20000000000 */
[----:B------:R-:W-:Y:S01]  /*15b0*/  ULEA UR10, UR4, UR6, 0x8 ;  /* 0x00000006040a7291 */ /* 0x000fe2000f8e403f */
[----:B------:R-:W-:Y:S01]  /*15c0*/  UMOV UR9, 0x40000040 ;  /* 0x4000004000097882 */ /* 0x000fe20000000000 */
[----:B------:R-:W-:-:S07]  /*15d0*/  UMOV UR11, 0x40000040 ;  /* 0x40000040000b7882 */ /* 0x000fce0000000000 */
[----:B------:R-:W-:Y:S01]  /*15e0*/  HGMMA.64x64x16.F32.BF16 R24, gdesc[UR8].tnspA.tnspB, R24, UP0 ;  /* 0x60e00000081879f0 */ /* 0x000fe2000bf01818 */
[----:B------:R-:W-:Y:S02]  /*15f0*/  UIADD3 UR8, UR8, 0x80, URZ ;  /* 0x0000008008087890 */ /* 0x000fe4000fffe03f */
[----:B------:R-:W-:Y:S01]  /*1600*/  UIADD3 UR10, UR10, 0x80, URZ ;  /* 0x000000800a0a7890 */ /* 0x000fe2000fffe03f */
[----:B------:R-:W-:Y:S01]  /*1610*/  UMOV UR9, 0x40000040 ;  /* 0x4000004000097882 */ /* 0x000fe20000000000 */
[----:B------:R-:W-:-:S07]  /*1620*/  UMOV UR11, 0x40000040 ;  /* 0x40000040000b7882 */ /* 0x000fce0000000000 */
[----:B------:R-:W-:Y:S03]  /*1630*/  HGMMA.64x64x16.F32.BF16 R24, gdesc[UR8].tnspA.tnspB, R24, gsb0 ;  /* 0x60e00000081879f0 */ /* 0x000fe60008001818 */
[----:B------:R-:W-:Y:S02]  /*1640*/  WARPGROUP.DEPBAR.LE gsb0, 0x1 ;  /* 0x00008000000079c5 */ /* 0x000fe40000010100 */
[----:B------:R-:W-:Y:S05]  /*1650*/  @!P1 BRA `(.L_x_21) ;  /* 0x0000000000049947 */ /* 0x000fea0003800000 */
[----:B------:R-:W-:Y:S01]  /*1660*/  BPT.TRAP 0x1 ;  /* 0x000000040000795c */ /* 0x000fe20000300000 */
.L_x_21:
[----:B------:R-:W-:-:S13]  /*1670*/  ISETP.NE.AND P0, PT, R6, RZ, PT ;  /* 0x000000ff0600720c */ /* 0x000fda0003f05270 */
[----:B0-----:R-:W-:-:S05]  /*1680*/  @P0 LEA R9, R8, UR5, 0x3 ;  /* 0x0000000508090c11 */ /* 0x001fca000f8e18ff */
[----:B------:R-:W-:-:S05]  /*1690*/  @P0 VIADD R10, R9, 0x380e0 ;  /* 0x000380e0090a0836 */ /* 0x000fca0000000000 */
[----:B------:R-:W-:-:S04]  /*16a0*/  @P0 PRMT R10, R3, 0x654, R10 ;  /* 0x00000654030a0816 */ /* 0x000fc8000000000a */
[----:B------:R0:W-:Y:S01]  /*16b0*/  @P0 SYNCS.ARRIVE.TRANS64.RED.A1T0 RZ, [R10+URZ], RZ ;  /* 0x000000ff0aff09a7 */ /* 0x0001e2000810043f */
[----:B------:R-:W-:-:S13]  /*16c0*/  ISETP.GT.U32.AND P0, PT, R5, 0x1, PT ;  /* 0x000000010500780c */ /* 0x000fda0003f04070 */
[----:B0-----:R-:W-:Y:S05]  /*16d0*/  @P0 BRA `(.L_x_22) ;  /* 0x0000000000040947 */ /* 0x001fea0003800000 */
[----:B------:R-:W-:Y:S01]  /*16e0*/  BPT.TRAP 0x1 ;  /* 0x000000040000795c */ /* 0x000fe20000300000 */
.L_x_22:
[----:B------:R-:W-:Y:S01]  /*16f0*/  UIADD3 UR4, UR4, 0x1, URZ ;  /* 0x0000000104047890 */ /* 0x000fe2000fffe03f */
[C---:B------:R-:W-:Y:S01]  /*1700*/  ISETP.GT.AND P1, PT, R7.reuse, 0x1, PT ;  /* 0x000000010700780c */ /* 0x040fe20003f24270 */
[----:B------:R-:W-:Y:S02]  /*1710*/  VIADD R8, R8, 0x1 ;  /* 0x0000000108087836 */ /* 0x000fe40000000000 */
[----:B------:R-:W-:Y:S01]  /*1720*/  UISETP.NE.AND UP0, UPT, UR4, 0x1c, UPT ;  /* 0x0000001c0400788c */ /* 0x000fe2000bf05270 */
[----:B------:R-:W-:Y:S02]  /*1730*/  VIADD R7, R7, 0xffffffff ;  /* 0xffffffff07077836 */ /* 0x000fe40000000000 */
[C---:B------:R-:W-:Y:S01]  /*1740*/  ISETP.NE.AND P0, PT, R8.reuse, 0x1c, PT ;  /* 0x0000001c0800780c */ /* 0x040fe20003f05270 */
[----:B------:R-:W-:Y:S02]  /*1750*/  USEL UR8, URZ, 0x1, UP0 ;  /* 0x000000013f087887 */ /* 0x000fe40008000000 */
[----:B------:R-:W-:Y:S01]  /*1760*/  USEL UR4, UR4, URZ, UP0 ;  /* 0x0000003f04047287 */ /* 0x000fe20008000000 */
[----:B------:R-:W-:Y:S01]  /*1770*/  SEL R8, R8, RZ, P0 ;  /* 0x000000ff08087207 */ /* 0x000fe20000000000 */
[----:B------:R-:W-:-:S02]  /*1780*/  UPLOP3.LUT UP0, UPT, UPT, UPT, UPT, 0x80, 0x0 ;  /* 0x000000000000789c */ /* 0x000fc40003f0f070 */
[----:B------:R-:W-:Y:S01]  /*1790*/  LOP3.LUT R12, R12, UR8, RZ, 0x3c, !PT ;  /* 0x000000080c0c7c12 */ /* 0x000fe2000f8e3cff */
[----:B------:R-:W-:Y:S08]  /*17a0*/  @P1 BRA `(.L_x_23) ;  /* 0xfffffffc00501947 */ /* 0x000ff0000383ffff */
.L_x_18:
[----:B------:R-:W0:Y:S01]  /*17b0*/  LDC R7, c[0x0][0x290] ;  /* 0x0000a400ff077b82 */ /* 0x000e220000000800 */
[----:B------:R-:W-:Y:S02]  /*17c0*/  WARPGROUP.DEPBAR.LE gsb0, 0x0 ;  /* 0x00008000000079c5 */ /* 0x000fe40000010000 */
[----:B0-----:R-:W-:-:S13]  /*17d0*/  ISETP.GE.AND P0, PT, R7, 0x1, PT ;  /* 0x000000010700780c */ /* 0x001fda0003f06270 */
[----:B------:R-:W-:Y:S05]  /*17e0*/  @!P0 BRA `(.L_x_24) ;  /* 0x0000000000548947 */ /* 0x000fea0003800000 */
[----:B------:R-:W-:-:S04]  /*17f0*/  LOP3.LUT R7, R5, 0x1, RZ, 0xfc, !PT ;  /* 0x0000000105077812 */ /* 0x000fc800078efcff */
[----:B------:R-:W-:-:S13]  /*1800*/  ISETP.NE.AND P0, PT, R7, 0x3, PT ;  /* 0x000000030700780c */ /* 0x000fda0003f05270 */
[----:B------:R-:W-:Y:S05]  /*1810*/  @!P0 BRA `(.L_x_25) ;  /* 0x0000000000048947 */ /* 0x000fea0003800000 */
[----:B------:R-:W-:Y:S01]  /*1820*/  BPT.TRAP 0x1 ;  /* 0x000000040000795c */ /* 0x000fe20000300000 */
.L_x_25:
[----:B------:R-:W-:Y:S01]  /*1830*/  ISETP.NE.AND P0, PT, R6, RZ, PT ;  /* 0x000000ff0600720c */ /* 0x000fe20003f05270 */
[----:B------:R-:W-:Y:S01]  /*1840*/  BSSY B0, `(.L_x_26) ;  /* 0x000000d000007945 */ /* 0x000fe20003800000 */
[----:B------:R-:W-:-:S11]  /*1850*/  ISETP.GT.U32.AND P1, PT, R5, 0x1, PT ;  /* 0x000000010500780c */ /* 0x000fd60003f24070 */
[----:B------:R-:W-:Y:S05]  /*1860*/  @!P0 BRA `(.L_x_27) ;  /* 0x0000000000288947 */ /* 0x000fea0003800000 */
[----:B------:R-:W0:Y:S01]  /*1870*/  S2R R8, SR_CgaCtaId ;  /* 0x0000000000087919 */ /* 0x000e220000008800 */
[----:B------:R-:W-:Y:S02]  /*1880*/  SHF.R.U32.HI R6, RZ, 0x2, R11 ;  /* 0x00000002ff067819 */ /* 0x000fe4000001160b */
[----:B------:R-:W-:-:S03]  /*1890*/  MOV R5, 0x400 ;  /* 0x0000040000057802 */ /* 0x000fc60000000f00 */
[----:B------:R-:W-:-:S04]  /*18a0*/  IMAD.WIDE.U32 R6, R6, 0x24924925, RZ ;  /* 0x2492492506067825 */ /* 0x000fc800078e00ff */
[----:B------:R-:W-:Y:S01]  /*18b0*/  IMAD R6, R7, -0x1c, R11 ;  /* 0xffffffe407067824 */ /* 0x000fe200078e020b */
[----:B0-----:R-:W-:-:S05]  /*18c0*/  LEA R5, R8, R5, 0x18 ;  /* 0x0000000508057211 */ /* 0x001fca00078ec0ff */
[----:B------:R-:W-:-:S04]  /*18d0*/  IMAD R6, R6, 0x8, R5 ;  /* 0x0000000806067824 */ /* 0x000fc800078e0205 */
[----:B------:R-:W-:-:S05]  /*18e0*/  VIADD R6, R6, 0x380e0 ;  /* 0x000380e006067836 */ /* 0x000fca0000000000 */
[----:B------:R-:W-:-:S04]  /*18f0*/  PRMT R6, R3, 0x654, R6 ;  /* 0x0000065403067816 */ /* 0x000fc80000000006 */
[----:B------:R0:W-:Y:S03]  /*1900*/  SYNCS.ARRIVE.TRANS64.RED.A1T0 RZ, [R6+URZ], RZ ;  /* 0x000000ff06ff79a7 */ /* 0x0001e6000810043f */
.L_x_27:
[----:B------:R-:W-:Y:S05]  /*1910*/  BSYNC B0 ;  /* 0x0000000000007941 */ /* 0x000fea0003800000 */
.L_x_26:
[----:B------:R-:W-:Y:S05]  /*1920*/  @P1 BRA `(.L_x_24) ;  /* 0x0000000000041947 */ /* 0x000fea0003800000 */
[----:B------:R-:W-:Y:S01]  /*1930*/  BPT.TRAP 0x1 ;  /* 0x000000040000795c */ /* 0x000fe20000300000 */
.L_x_24:
[----:B------:R-:W0:Y:S01]  /*1940*/  S2R R3, SR_TID.X ;  /* 0x0000000000037919 */ /* 0x000e220000002100 */
[----:B------:R-:W1:Y:S01]  /*1950*/  LDC.64 R8, c[0x0][0x280] ;  /* 0x0000a000ff087b82 */ /* 0x000e620000000a00 */
[----:B------:R-:W-:Y:S01]  /*1960*/  SHF.R.S32.HI R16, RZ, 0x1f, R4 ;  /* 0x0000001fff107819 */ /* 0x000fe20000011404 */
[----:B------:R-:W2:Y:S06]  /*1970*/  S2R R15, SR_CTAID.X ;  /* 0x00000000000f7919 */ /* 0x000eac0000002500 */
[----:B------:R-:W4:Y:S01]  /*1980*/  LDC.64 R10, c[0x0][0x5d0] ;  /* 0x00017400ff0a7b82 */ /* 0x000f220000000a00 */
[----:B0-----:R-:W-:-:S04]  /*1990*/  SHF.R.S32.HI R6, RZ, 0x1f, R3 ;  /* 0x0000001fff067819 */ /* 0x001fc80000011403 */
[----:B------:R-:W-:-:S04]  /*19a0*/  LEA.HI R6, R6, R3, RZ, 0x7 ;  /* 0x0000000306067211 */ /* 0x000fc800078f38ff */
[----:B------:R-:W-:-:S05]  /*19b0*/  LOP3.LUT R6, R6, 0xffffff80, RZ, 0xc0, !PT ;  /* 0xffffff8006067812 */ /* 0x000fca00078ec0ff */
[----:B------:R-:W-:-:S05]  /*19c0*/  IMAD.IADD R6, R3, 0x1, -R6 ;  /* 0x0000000103067824 */ /* 0x000fca00078e0a06 */
[----:B------:R-:W-:-:S04]  /*19d0*/  SHF.R.S32.HI R7, RZ, 0x1f, R6 ;  /* 0x0000001fff077819 */ /* 0x000fc80000011406 */
[----:B------:R-:W-:-:S04]  /*19e0*/  LEA.HI R3, R7, R6, RZ, 0x2 ;  /* 0x0000000607037211 */ /* 0x000fc800078f10ff */
[--C-:B------:R-:W-:Y:S02]  /*19f0*/  SHF.R.S32.HI R12, RZ, 0x2, R3.reuse ;  /* 0x00000002ff0c7819 */ /* 0x100fe40000011403 */
[----:B------:R-:W-:Y:S02]  /*1a00*/  SHF.R.S32.HI R5, RZ, 0x1f, R3 ;  /* 0x0000001fff057819 */ /* 0x000fe40000011403 */
[----:B------:R-:W-:Y:S02]  /*1a10*/  LOP3.LUT R3, R3, 0xfffffffc, RZ, 0xc0, !PT ;  /* 0xfffffffc03037812 */ /* 0x000fe400078ec0ff */
[----:B------:R-:W-:-:S03]  /*1a20*/  LEA.HI R5, R5, R12, RZ, 0x3 ;  /* 0x0000000c05057211 */ /* 0x000fc600078f18ff */
[----:B------:R-:W-:Y:S01]  /*1a30*/  IMAD.IADD R20, R6, 0x1, -R3 ;  /* 0x0000000106147824 */ /* 0x000fe200078e0a03 */
[----:B------:R-:W-:-:S05]  /*1a40*/  LOP3.LUT R5, R5, 0xfffffff8, RZ, 0xc0, !PT ;  /* 0xfffffff805057812 */ /* 0x000fca00078ec0ff */
[----:B------:R-:W-:Y:S01]  /*1a50*/  IMAD.IADD R12, R12, 0x1, -R5 ;  /* 0x000000010c0c7824 */ /* 0x000fe200078e0a05 */
[----:B------:R-:W-:Y:S01]  /*1a60*/  LEA.HI R5, R7, R6, RZ, 0x5 ;  /* 0x0000000607057211 */ /* 0x000fe200078f28ff */
[----:B------:R-:W-:Y:S02]  /*1a70*/  IMAD.SHL.U32 R6, R14, 0x40, RZ ;  /* 0x000000400e067824 */ /* 0x000fe400078e00ff */
[----:B--2---:R-:W-:Y:S01]  /*1a80*/  IMAD.SHL.U32 R7, R15, 0x40, RZ ;  /* 0x000000400f077824 */ /* 0x004fe200078e00ff */
[----:B------:R-:W-:Y:S01]  /*1a90*/  SHF.R.S32.HI R13, RZ, 0x1f, R12 ;  /* 0x0000001fff0d7819 */ /* 0x000fe2000001140c */
[----:B------:R-:W-:Y:S01]  /*1aa0*/  IMAD.SHL.U32 R14, R20, 0x2, RZ ;  /* 0x00000002140e7824 */ /* 0x000fe200078e00ff */
[----:B-1----:R-:W-:Y:S02]  /*1ab0*/  ISETP.GE.AND P0, PT, R6, R9, PT ;  /* 0x000000090600720c */ /* 0x002fe40003f06270 */
[----:B------:R-:W-:Y:S02]  /*1ac0*/  SHF.R.S32.HI R5, RZ, 0x5, R5 ;  /* 0x00000005ff057819 */ /* 0x000fe40000011405 */
[----:B------:R-:W-:-:S02]  /*1ad0*/  ISETP.GE.OR P0, PT, R7, R8, P0 ;  /* 0x000000080700720c */ /* 0x000fc40000706670 */
[----:B------:R-:W-:Y:S01]  /*1ae0*/  SHF.R.S32.HI R3, RZ, 0x1f, R6 ;  /* 0x0000001fff037819 */ /* 0x000fe20000011406 */
[----:B------:R-:W-:-:S04]  /*1af0*/  IMAD.WIDE R56, R5, 0x10, R12 ;  /* 0x0000001005387825 */ /* 0x000fc800078e020c */
[----:B------:R-:W-:Y:S01]  /*1b00*/  IMAD.WIDE R56, R15, 0x40, R56 ;  /* 0x000000400f387825 */ /* 0x000fe200078e0238 */
[----:B------:R-:W-:-:S03]  /*1b10*/  SHF.R.S32.HI R15, RZ, 0x1f, R14 ;  /* 0x0000001fff0f7819 */ /* 0x000fc6000001140e */
[-C--:B----4-:R-:W-:Y:S02]  /*1b20*/  IMAD R17, R57, R10.reuse, RZ ;  /* 0x0000000a39117224 */ /* 0x090fe400078e02ff */
[----:B------:R-:W-:Y:S01]  /*1b30*/  IMAD.WIDE.U32 R18, R56, R10, R14 ;  /* 0x0000000a38127225 */ /* 0x000fe200078e000e */
[----:B------:R-:W-:Y:S06]  /*1b40*/  @P0 EXIT ;  /* 0x000000000000094d */ /* 0x000fec0003800000 */
[----:B------:R-:W-:Y:S01]  /*1b50*/  ULDC.64 UR6, c[0x0][0x288] ;  /* 0x0000a20000067ab9 */ /* 0x000fe20000000a00 */
[----:B------:R-:W-:Y:S01]  /*1b60*/  IMAD R17, R56, R11, R17 ;  /* 0x0000000b38117224 */ /* 0x000fe200078e0211 */
[----:B------:R-:W-:Y:S01]  /*1b70*/  ISETP.GE.AND P0, PT, R23, UR6, PT ;  /* 0x0000000617007c0c */ /* 0x000fe2000bf06270 */
[----:B------:R-:W-:Y:S01]  /*1b80*/  ULDC.64 UR4, c[0x0][0x5e0] ;  /* 0x0001780000047ab9 */ /* 0x000fe20000000a00 */
[----:B------:R-:W-:Y:S01]  /*1b90*/  IADD3 R18, P1, R6, R18, RZ ;  /* 0x0000001206127210 */ /* 0x000fe20007f3e0ff */
[----:B------:R-:W-:Y:S01]  /*1ba0*/  IMAD R21, R16, UR4, RZ ;  /* 0x0000000410157c24 */ /* 0x000fe2000f8e02ff */
[C---:B------:R-:W-:Y:S01]  /*1bb0*/  ISETP.GE.OR P0, PT, R4.reuse, UR7, P0 ;  /* 0x0000000704007c0c */ /* 0x040fe20008706670 */
[----:B------:R-:W-:Y:S01]  /*1bc0*/  IMAD R7, R5, -0x10, -R7 ;  /* 0xfffffff005077824 */ /* 0x000fe200078e0a07 */
[----:B------:R-:W-:Y:S01]  /*1bd0*/  IADD3.X R19, R3, R19, R17, P1, !PT ;  /* 0x0000001303137210 */ /* 0x000fe20000ffe411 */
[----:B------:R-:W-:Y:S01]  /*1be0*/  IMAD R21, R4, UR5, R21 ;  /* 0x0000000504157c24 */ /* 0x000fe2000f8e0215 */
[----:B------:R-:W-:Y:S01]  /*1bf0*/  SHF.R.S32.HI R17, RZ, 0x1f, R23 ;  /* 0x0000001fff117819 */ /* 0x000fe20000011417 */
[----:B------:R-:W-:-:S02]  /*1c00*/  IMAD R5, R20, -0x2, R9 ;  /* 0xfffffffe14057824 */ /* 0x000fc400078e0209 */
[----:B------:R-:W-:Y:S01]  /*1c10*/  IMAD.WIDE.U32 R18, R4, UR4, R18 ;  /* 0x0000000404127c25 */ /* 0x000fe2000f8e0012 */
[----:B------:R-:W-:-:S03]  /*1c20*/  ULDC.64 UR4, c[0x0][0x5d8] ;  /* 0x0001760000047ab9 */ /* 0x000fc60000000a00 */
[----:B------:R-:W-:Y:S02]  /*1c30*/  IMAD R20, R17, UR4, RZ ;  /* 0x0000000411147c24 */ /* 0x000fe4000f8e02ff */
[----:B------:R-:W-:Y:S01]  /*1c40*/  IMAD.IADD R59, R19, 0x1, R21 ;  /* 0x00000001133b7824 */ /* 0x000fe200078e0215 */
[----:B------:R-:W-:Y:S06]  /*1c50*/  @P0 EXIT ;  /* 0x000000000000094d */ /* 0x000fec0003800000 */
[----:B---3-5:R-:W-:Y:S01]  /*1c60*/  FSETP.NEU.AND P1, PT, R2, RZ, PT ;  /* 0x000000ff0200720b */ /* 0x028fe20003f2d000 */
[----:B------:R-:W-:Y:S01]  /*1c70*/  IMAD.MOV.U32 R58, RZ, RZ, R18 ;  /* 0x000000ffff3a7224 */ /* 0x000fe200078e0012 */
[----:B------:R-:W-:Y:S01]  /*1c80*/  IADD3 R7, R7, R8, -R12 ;  /* 0x0000000807077210 */ /* 0x000fe20007ffe80c */
[C---:B------:R-:W-:Y:S01]  /*1c90*/  IMAD R13, R23.reuse, UR5, R20 ;  /* 0x00000005170d7c24 */ /* 0x040fe2000f8e0214 */
[----:B------:R-:W-:Y:S01]  /*1ca0*/  SHF.L.U64.HI R8, R10, 0x3, R11 ;  /* 0x000000030a087819 */ /* 0x000fe2000001020b */
[----:B------:R-:W-:Y:S01]  /*1cb0*/  IMAD.WIDE.U32 R58, R23, UR4, R58 ;  /* 0x00000004173a7c25 */ /* 0x000fe2000f8e003a */
[----:B------:R-:W-:-:S03]  /*1cc0*/  ULDC.64 UR4, c[0x0][0x5b8] ;  /* 0x00016e0000047ab9 */ /* 0x000fc60000000a00 */
[----:B------:R-:W-:Y:S02]  /*1cd0*/  IMAD.IADD R5, R5, 0x1, -R6 ;  /* 0x0000000105057824 */ /* 0x000fe400078e0a06 */
[----:B------:R-:W-:Y:S02]  /*1ce0*/  IMAD R12, R17, UR4, RZ ;  /* 0x00000004110c7c24 */ /* 0x000fe4000f8e02ff */
[----:B------:R-:W-:Y:S01]  /*1cf0*/  IMAD.SHL.U32 R9, R10, 0x8, RZ ;  /* 0x000000080a097824 */ /* 0x000fe200078e00ff */
[----:B------:R-:W-:Y:S01]  /*1d00*/  ISETP.GT.AND P0, PT, R5, RZ, PT ;  /* 0x000000ff0500720c */ /* 0x000fe20003f04270 */
[----:B------:R-:W-:Y:S02]  /*1d10*/  IMAD R17, R23, UR5, R12 ;  /* 0x0000000517117c24 */ /* 0x000fe4000f8e020c */
[----:B------:R-:W-:Y:S01]  /*1d20*/  IMAD.IADD R13, R59, 0x1, R13 ;  /* 0x000000013b0d7824 */ /* 0x000fe200078e020d */
[----:B------:R-:W-:Y:S01]  /*1d30*/  ISETP.GT.AND P2, PT, R7, RZ, P0 ;  /* 0x000000ff0700720c */ /* 0x000fe20000744270 */
[----:B------:R-:W-:-:S12]  /*1d40*/  @!P1 BRA `(.L_x_28) ;  /* 0x0000001800189947 */ /* 0x000fd80003800000 */
[----:B------:R-:W-:Y:S01]  /*1d50*/  IADD3 R10, P1, R6, R14, RZ ;  /* 0x0000000e060a7210 */ /* 0x000fe20007f3e0ff */
[----:B------:R-:W-:Y:S01]  /*1d60*/  ULDC.64 UR6, c[0x0][0x5c0] ;  /* 0x0001700000067ab9 */ /* 0x000fe20000000a00 */
[----:B------:R-:W-:Y:S01]  /*1d70*/  ULDC.64 UR8, c[0x0][0x5b0] ;  /* 0x00016c0000087ab9 */ /* 0x000fe20000000a00 */
[----:B------:R-:W-:Y:S01]  /*1d80*/  IMAD R19, R16, UR6, RZ ;  /* 0x0000000610137c24 */ /* 0x000fe2000f8e02ff */
[----:B------:R-:W-:Y:S01]  /*1d90*/  ULDC.64 UR10, c[0x0][0x5a8] ;  /* 0x00016a00000a7ab9 */ /* 0x000fe20000000a00 */
[----:B------:R-:W-:Y:S02]  /*1da0*/  IMAD.X R11, R3, 0x1, R15, P1 ;  /* 0x00000001030b7824 */ /* 0x000fe400008e060f */
[C---:B------:R-:W-:Y:S02]  /*1db0*/  IMAD R60, R4.reuse, UR7, R19 ;  /* 0x00000007043c7c24 */ /* 0x040fe4000f8e0213 */
[----:B------:R-:W-:-:S04]  /*1dc0*/  IMAD.WIDE.U32 R10, R4, UR6, R10 ;  /* 0x00000006040a7c25 */ /* 0x000fc8000f8e000a */
[----:B------:R-:W-:Y:S02]  /*1dd0*/  IMAD.IADD R11, R11, 0x1, R60 ;  /* 0x000000010b0b7824 */ /* 0x000fe400078e023c */
[----:B------:R-:W-:Y:S02]  /*1de0*/  IMAD R61, R57, UR8, RZ ;  /* 0x00000008393d7c24 */ /* 0x000fe4000f8e02ff */
[----:B------:R-:W-:-:S04]  /*1df0*/  IMAD.WIDE.U32 R20, R23, UR4, R10 ;  /* 0x0000000417147c25 */ /* 0x000fc8000f8e000a */
[----:B------:R-:W-:Y:S02]  /*1e00*/  IMAD.IADD R19, R17, 0x1, R21 ;  /* 0x0000000111137824 */ /* 0x000fe400078e0215 */
[----:B------:R-:W-:Y:S02]  /*1e10*/  IMAD.MOV.U32 R18, RZ, RZ, R20 ;  /* 0x000000ffff127224 */ /* 0x000fe400078e0014 */
[C---:B------:R-:W-:Y:S02]  /*1e20*/  IMAD R61, R56.reuse, UR9, R61 ;  /* 0x00000009383d7c24 */ /* 0x040fe4000f8e023d */
[----:B------:R-:W-:-:S04]  /*1e30*/  IMAD.WIDE.U32 R10, R56, UR8, R18 ;  /* 0x00000008380a7c25 */ /* 0x000fc8000f8e0012 */
[----:B------:R-:W-:Y:S01]  /*1e40*/  IMAD.IADD R11, R11, 0x1, R61 ;  /* 0x000000010b0b7824 */ /* 0x000fe200078e023d */
[----:B------:R-:W-:-:S04]  /*1e50*/  LEA R62, P1, R10, UR10, 0x1 ;  /* 0x0000000a0a3e7c11 */ /* 0x000fc8000f8208ff */
[----:B------:R-:W-:-:S05]  /*1e60*/  LEA.HI.X R63, R10, UR11, R11, 0x1, P1 ;  /* 0x0000000b0a3f7c11 */ /* 0x000fca00088f0c0b */
[----:B------:R0:W2:Y:S01]  /*1e70*/  @P2 LDG.E.LTC128B.U16 R59, desc[UR12][R62.64] ;  /* 0x0000000c3e3b2981 */ /* 0x0000a2000c1e1520 */
[----:B------:R-:W-:Y:S01]  /*1e80*/  IMAD.WIDE.U32 R22, R23, UR4, RZ ;  /* 0x0000000417167c25 */ /* 0x000fe2000f8e00ff */
[----:B------:R-:W-:Y:S01]  /*1e90*/  ULDC.64 UR4, c[0x0][0x5c8] ;  /* 0x0001720000047ab9 */ /* 0x000fe20000000a00 */
[----:B------:R-:W-:Y:S01]  /*1ea0*/  ISETP.GT.AND P1, PT, R5, 0x1, PT ;  /* 0x000000010500780c */ /* 0x000fe20003f24270 */
[----:B------:R-:W-:Y:S01]  /*1eb0*/  BSSY B0, `(.L_x_29) ;  /* 0x0000016000007945 */ /* 0x000fe20003800000 */
[----:B------:R-:W-:Y:S02]  /*1ec0*/  IMAD.IADD R17, R23, 0x1, R17 ;  /* 0x0000000117117824 */ /* 0x000fe400078e0211 */
[----:B------:R-:W-:-:S04]  /*1ed0*/  IMAD.MOV.U32 R16, RZ, RZ, R22 ;  /* 0x000000ffff107224 */ /* 0x000fc800078e0016 */
[----:B------:R-:W-:-:S04]  /*1ee0*/  IMAD.WIDE.U32 R10, R56, UR8, R16 ;  /* 0x00000008380a7c25 */ /* 0x000fc8000f8e0010 */
[----:B------:R-:W-:Y:S02]  /*1ef0*/  IMAD.IADD R11, R61, 0x1, R11 ;  /* 0x000000013d0b7824 */ /* 0x000fe400078e020b */
[----:B------:R-:W-:-:S04]  /*1f00*/  IMAD.WIDE.U32 R10, R4, UR6, R10 ;  /* 0x00000006040a7c25 */ /* 0x000fc8000f8e000a */
[----:B------:R-:W-:Y:S01]  /*1f10*/  IMAD.IADD R11, R60, 0x1, R11 ;  /* 0x000000013c0b7824 */ /* 0x000fe200078e020b */
[----:B0-----:R-:W-:Y:S02]  /*1f20*/  IADD3 R62, P4, P5, R6, R10, R14 ;  /* 0x0000000a063e7210 */ /* 0x001fe40007d9e00e */
[C---:B------:R-:W-:Y:S02]  /*1f30*/  LEA R10, P3, R58.reuse, UR4, 0x1 ;  /* 0x000000043a0a7c11 */ /* 0x040fe4000f8608ff */
[----:B------:R-:W-:Y:S02]  /*1f40*/  IADD3.X R63, R3, R11, R15, P4, P5 ;  /* 0x0000000b033f7210 */ /* 0x000fe400027ea40f */
[----:B------:R-:W-:Y:S02]  /*1f50*/  LEA.HI.X R11, R58, UR5, R13, 0x1, P3 ;  /* 0x000000053a0b7c11 */ /* 0x000fe400098f0c0d */
[----:B------:R-:W-:Y:S02]  /*1f60*/  ISETP.GT.AND P3, PT, R7, RZ, P1 ;  /* 0x000000ff0700720c */ /* 0x000fe40000f64270 */
[----:B------:R-:W-:-:S04]  /*1f70*/  LEA R12, P4, R62, UR10, 0x1 ;  /* 0x0000000a3e0c7c11 */ /* 0x000fc8000f8808ff */
[----:B------:R-:W-:Y:S01]  /*1f80*/  LEA.HI.X R13, R62, UR11, R63, 0x1, P4 ;  /* 0x0000000b3e0d7c11 */ /* 0x000fe2000a0f0c3f */
[----:B--2---:R-:W-:-:S04]  /*1f90*/  IMAD.U32 R65, R59, 0x10000, RZ ;  /* 0x000100003b417824 */ /* 0x004fc800078e00ff */
[----:B------:R-:W-:-:S04]  /*1fa0*/  FMUL R65, R65, R2 ;  /* 0x0000000241417220 */ /* 0x000fc80000400000 */
[----:B------:R-:W-:Y:S01]  /*1fb0*/  FFMA R65, R24, R0, R65 ;  /* 0x0000000018417223 */ /* 0x000fe20000000041 */
[----:B------:R-:W-:-:S04]  /*1fc0*/  PRMT R24, R59, 0x7610, R24 ;  /* 0x000076103b187816 */ /* 0x000fc80000000018 */
[----:B------:R-:W-:-:S05]  /*1fd0*/  F2FP.BF16.F32.PACK_AB R65, RZ, R65 ;  /* 0x00000041ff41723e */ /* 0x000fca00000010ff */
[----:B------:R0:W-:Y:S01]  /*1fe0*/  @P2 STG.E.U16 desc[UR12][R10.64], R65 ;  /* 0x000000410a002986 */ /* 0x0001e2000c10150c */
[----:B------:R-:W-:Y:S05]  /*1ff0*/  @!P3 BRA `(.L_x_30) ;  /* 0x000000000004b947 */ /* 0x000fea0003800000 */
[----:B------:R1:W5:Y:S02]  /*2000*/  LDG.E.LTC128B.U16 R24, desc[UR12][R12.64+0x2] ;  /* 0x0000020c0c187981 */ /* 0x000364000c1e1520 */
.L_x_30:
[----:B------:R-:W-:Y:S05]  /*2010*/  BSYNC B0 ;  /* 0x0000000000007941 */ /* 0x000fea0003800000 */
.L_x_29:
[----:B------:R-:W-:Y:S01]  /*2020*/  USHF.L.U32 UR5, UR8, 0x3, URZ ;  /* 0x0000000308057899 */ /* 0x000fe2000800063f */
[----:B-----5:R-:W-:Y:S01]  /*2030*/  IMAD.U32 R21, R24, 0x10000, RZ ;  /* 0x0001000018157824 */ /* 0x020fe200078e00ff */
[----:B------:R-:W-:Y:S01]  /*2040*/  USHF.L.U64.HI UR4, UR8, 0x3, UR9 ;  /* 0x0000000308047899 */ /* 0x000fe20008010209 */
[----:B------:R-:W-:Y:S02]  /*2050*/  ISETP.GT.AND P0, PT, R7, 0x8, P0 ;  /* 0x000000080700780c */ /* 0x000fe40000704270 */
[----:B------:R-:W-:Y:S01]  /*2060*/  FMUL R16, R21, R2 ;  /* 0x0000000215107220 */ /* 0x000fe20000400000 */
[----:B------:R-:W-:Y:S02]  /*2070*/  IMAD.U32 R58, RZ, RZ, UR5 ;  /* 0x00000005ff3a7e24 */ /* 0x000fe4000f8e00ff */
[----:B------:R-:W-:Y:S02]  /*2080*/  IMAD.U32 R59, RZ, RZ, UR4 ;  /* 0x00000004ff3b7e24 */ /* 0x000fe4000f8e00ff */
[----:B------:R-:W-:Y:S01]  /*2090*/  FFMA R16, R25, R0, R16 ;  /* 0x0000000019107223 */ /* 0x000fe20000000010 */
[----:B------:R-:W-:-:S04]  /*20a0*/  IMAD.WIDE.U32 R58, R56, UR8, R58 ;  /* 0x00000008383a7c25 */ /* 0x000fc8000f8e003a */
[----:B------:R-:W-:Y:S01]  /*20b0*/  F2FP.BF16.F32.PACK_AB R16, RZ, R16 ;  /* 0x00000010ff10723e */ /* 0x000fe200000010ff */
[----:B------:R-:W-:Y:S01]  /*20c0*/  IMAD.IADD R61, R61, 0x1, R59 ;  /* 0x000000013d3d7824 */ /* 0x000fe200078e023b */
[----:B------:R-:W-:Y:S02]  /*20d0*/  IADD3 R20, P2, R20, R58, RZ ;  /* 0x0000003a14147210 */ /* 0x000fe40007f5e0ff */
[----:B------:R-:W-:Y:S02]  /*20e0*/  PRMT R23, R16, 0x7610, R23 ;  /* 0x0000761010177816 */ /* 0x000fe40000000017 */
[----:B------:R-:W-:Y:S01]  /*20f0*/  PRMT R16, R24, 0x7610, R16 ;  /* 0x0000761018107816 */ /* 0x000fe20000000010 */
[----:B------:R-:W-:Y:S01]  /*2100*/  IMAD.X R19, R61, 0x1, R19, P2 ;  /* 0x000000013d137824 */ /* 0x000fe200010e0613 */
[C---:B------:R-:W-:Y:S01]  /*2110*/  LEA R18, P2, R20.reuse, UR10, 0x1 ;  /* 0x0000000a14127c11 */ /* 0x040fe2000f8408ff */
[----:B------:R2:W-:Y:S03]  /*2120*/  @P3 STG.E.U16 desc[UR12][R10.64+0x2], R23 ;  /* 0x000002170a003986 */ /* 0x0005e6000c10150c */
[----:B------:R-:W-:-:S05]  /*2130*/  LEA.HI.X R19, R20, UR11, R19, 0x1, P2 ;  /* 0x0000000b14137c11 */ /* 0x000fca00090f0c13 */
[----:B------:R-:W3:Y:S01]  /*2140*/  @P0 LDG.E.LTC128B.U16 R16, desc[UR12][R18.64] ;  /* 0x0000000c12100981 */ /* 0x000ee2000c1e1520 */
[----:B------:R-:W-:Y:S01]  /*2150*/  IADD3 R20, P2, R22, R58, RZ ;  /* 0x0000003a16147210 */ /* 0x000fe20007f5e0ff */
[----:B------:R-:W-:Y:S01]  /*2160*/  BSSY B0, `(.L_x_31) ;  /* 0x0000013000007945 */ /* 0x000fe20003800000 */
[----:B------:R-:W-:-:S03]  /*2170*/  ISETP.GT.AND P1, PT, R7, 0x8, P1 ;  /* 0x000000080700780c */ /* 0x000fc60000f24270 */
[----:B------:R-:W-:Y:S02]  /*2180*/  IMAD.X R21, R61, 0x1, R17, P2 ;  /* 0x000000013d157824 */ /* 0x000fe400010e0611 */
[----:B------:R-:W-:-:S03]  /*2190*/  IMAD.WIDE.U32 R20, R4, UR6, R20 ;  /* 0x0000000604147c25 */ /* 0x000fc6000f8e0014 */
[----:B------:R-:W-:Y:S01]  /*21a0*/  IADD3 R6, P2, P3, R6, R20, R14 ;  /* 0x0000001406067210 */ /* 0x000fe20007b5e00e */
[----:B------:R-:W-:Y:S01]  /*21b0*/  IMAD.IADD R14, R60, 0x1, R21 ;  /* 0x000000013c0e7824 */ /* 0x000fe200078e0215 */
[----:B------:R-:W-:-:S04]  /*21c0*/  SHF.L.U64.HI R21, R9, 0x1, R8 ;  /* 0x0000000109157819 */ /* 0x000fc80000010208 */
[----:B------:R-:W-:Y:S02]  /*21d0*/  IADD3.X R3, R3, R14, R15, P2, P3 ;  /* 0x0000000e03037210 */ /* 0x000fe400017e640f */
[----:B------:R-:W-:Y:S02]  /*21e0*/  LEA R14, P2, R9, R10, 0x1 ;  /* 0x0000000a090e7211 */ /* 0x000fe400078408ff */
[----:B------:R-:W-:-:S03]  /*21f0*/  LEA R8, P3, R6, UR10, 0x1 ;  /* 0x0000000a06087c11 */ /* 0x000fc6000f8608ff */
[----:B------:R-:W-:Y:S01]  /*2200*/  IMAD.X R15, R21, 0x1, R11, P2 ;  /* 0x00000001150f7824 */ /* 0x000fe200010e060b */
[----:B------:R-:W-:Y:S01]  /*2210*/  LEA.HI.X R9, R6, UR11, R3, 0x1, P3 ;  /* 0x0000000b06097c11 */ /* 0x000fe200098f0c03 */
[----:B---3--:R-:W-:-:S04]  /*2220*/  IMAD.U32 R17, R16, 0x10000, RZ ;  /* 0x0001000010117824 */ /* 0x008fc800078e00ff */
[----:B------:R-:W-:-:S04]  /*2230*/  FMUL R17, R17, R2 ;  /* 0x0000000211117220 */ /* 0x000fc80000400000 */
[----:B------:R-:W-:-:S05]  /*2240*/  FFMA R17, R26, R0, R17 ;  /* 0x000000001a117223 */ /* 0x000fca0000000011 */
[----:B------:R-:W-:-:S05]  /*2250*/  F2FP.BF16.F32.PACK_AB R17, RZ, R17 ;  /* 0x00000011ff11723e */ /* 0x000fca00000010ff */
[----:B------:R2:W-:Y:S01]  /*2260*/  @P0 STG.E.U16 desc[UR12][R14.64], R17 ;  /* 0x000000110e000986 */ /* 0x0005e2000c10150c */
[----:B------:R-:W-:Y:S05]  /*2270*/  @!P1 BRA `(.L_x_32) ;  /* 0x0000000000049947 */ /* 0x000fea0003800000 */
[----:B------:R3:W5:Y:S02]  /*2280*/  LDG.E.LTC128B.U16 R16, desc[UR12][R8.64+0x2] ;  /* 0x0000020c08107981 */ /* 0x000764000c1e1520 */
.L_x_32:
[----:B------:R-:W-:Y:S05]  /*2290*/  BSYNC B0 ;  /* 0x0000000000007941 */ /* 0x000fea0003800000 */
.L_x_31:
[----:B-----5:R-:W-:Y:S01]  /*22a0*/  IMAD.U32 R3, R16, 0x10000, RZ ;  /* 0x0001000010037824 */ /* 0x020fe200078e00ff */
[----:B------:R-:W-:Y:S01]  /*22b0*/  ISETP.GT.AND P0, PT, R5, 0x8, PT ;  /* 0x000000080500780c */ /* 0x000fe20003f04270 */
[----:B------:R-:W-:Y:S02]  /*22c0*/  BSSY B0, `(.L_x_33) ;  /* 0x0000008000007945 */ /* 0x000fe40003800000 */
[----:B------:R-:W-:Y:S01]  /*22d0*/  FMUL R4, R3, R2 ;  /* 0x0000000203047220 */ /* 0x000fe20000400000 */
[----:B------:R-:W-:-:S03]  /*22e0*/  ISETP.GT.AND P2, PT, R7, RZ, P0 ;  /* 0x000000ff0700720c */ /* 0x000fc60000744270 */
[----:B------:R-:W-:-:S05]  /*22f0*/  FFMA R4, R27, R0, R4 ;  /* 0x000000001b047223 */ /* 0x000fca0000000004 */
[----:B------:R-:W-:-:S05]  /*2300*/  F2FP.BF16.F32.PACK_AB R4, RZ, R4 ;  /* 0x00000004ff04723e */ /* 0x000fca00000010ff */
[----:B------:R4:W-:Y:S01]  /*2310*/  @P1 STG.E.U16 desc[UR12][R14.64+0x2], R4 ;  /* 0x000002040e001986 */ /* 0x0009e2000c10150c */
[----:B------:R-:W-:Y:S05]  /*2320*/  @!P2 BRA `(.L_x_34) ;  /* 0x000000000004a947 */ /* 0x000fea0003800000 */
[----:B------:R0:W5:Y:S02]  /*2330*/  LDG.E.LTC128B.U16 R16, desc[UR12][R12.64+0x10] ;  /* 0x0000100c0c107981 */ /* 0x000164000c1e1520 */
.L_x_34:
[----:B------:R-:W-:Y:S05]  /*2340*/  BSYNC B0 ;  /* 0x0000000000007941 */ /* 0x000fea0003800000 */
.L_x_33:
        /* <DEDUP_REMOVED lines=10> */
.L_x_36:
[----:B------:R-:W-:Y:S05]  /*23f0*/  BSYNC B0 ;  /* 0x0000000000007941 */ /* 0x000fea0003800000 */
.L_x_35:
[----:B0----5:R-:W-:Y:S01]  /*2400*/  IMAD.U32 R3, R16, 0x10000, RZ ;  /* 0x0001000010037824 */ /* 0x021fe200078e00ff */
[----:B------:R-:W-:Y:S01]  /*2410*/  ISETP.GT.AND P0, PT, R7, 0x8, P0 ;  /* 0x000000080700780c */ /* 0x000fe20000704270 */
[----:B------:R-:W-:Y:S02]  /*2420*/  BSSY B0, `(.L_x_37) ;  /* 0x0000007000007945 */ /* 0x000fe40003800000 */
[----:B----4-:R-:W-:-:S04]  /*2430*/  FMUL R4, R3, R2 ;  /* 0x0000000203047220 */ /* 0x010fc80000400000 */
[----:B------:R-:W-:-:S05]  /*2440*/  FFMA R4, R29, R0, R4 ;  /* 0x000000001d047223 */ /* 0x000fca0000000004 */
[----:B------:R-:W-:-:S05]  /*2450*/  F2FP.BF16.F32.PACK_AB R4, RZ, R4 ;  /* 0x00000004ff04723e */ /* 0x000fca00000010ff */
[----:B------:R0:W-:Y:S01]  /*2460*/  @P3 STG.E.U16 desc[UR12][R10.64+0x12], R4 ;  /* 0x000012040a003986 */ /* 0x0001e2000c10150c */
[----:B------:R-:W-:Y:S05]  /*2470*/  @!P0 BRA `(.L_x_38) ;  /* 0x0000000000048947 */ /* 0x000fea0003800000 */
[----:B------:R4:W5:Y:S02]  /*2480*/  LDG.E.LTC128B.U16 R16, desc[UR12][R8.64+0x10] ;  /* 0x0000100c08107981 */ /* 0x000964000c1e1520 */
.L_x_38:
[----:B------:R-:W-:Y:S05]  /*2490*/  BSYNC B0 ;  /* 0x0000000000007941 */ /* 0x000fea0003800000 */
.L_x_37:
[----:B-----5:R-:W-:Y:S01]  /*24a0*/  IMAD.U32 R3, R16, 0x10000, RZ ;  /* 0x0001000010037824 */ /* 0x020fe200078e00ff */
[----:B------:R-:W-:Y:S01]  /*24b0*/  ISETP.GT.AND P1, PT, R7, 0x8, P1 ;  /* 0x000000080700780c */ /* 0x000fe20000f24270 */
[----:B------:R-:W-:Y:S02]  /*24c0*/  BSSY B0, `(.L_x_39) ;  /* 0x0000007000007945 */ /* 0x000fe40003800000 */
[----:B------:R-:W-:-:S04]  /*24d0*/  FMUL R3, R3, R2 ;  /* 0x0000000203037220 */ /* 0x000fc80000400000 */
[----:B------:R-:W-:-:S05]  /*24e0*/  FFMA R3, R30, R0, R3 ;  /* 0x000000001e037223 */ /* 0x000fca0000000003 */
[----:B------:R-:W-:-:S05]  /*24f0*/  F2FP.BF16.F32.PACK_AB R3, RZ, R3 ;  /* 0x00000003ff03723e */ /* 0x000fca00000010ff */
[----:B------:R0:W-:Y:S01]  /*2500*/  @P0 STG.E.U16 desc[UR12][R14.64+0x10], R3 ;  /* 0x000010030e000986 */ /* 0x0001e2000c10150c */
[----:B------:R-:W-:Y:S05]  /*2510*/  @!P1 BRA `(.L_x_40) ;  /* 0x0000000000049947 */ /* 0x000fea0003800000 */
[----:B------:R0:W5:Y:S02]  /*2520*/  LDG.E.LTC128B.U16 R16, desc[UR12][R8.64+0x12] ;  /* 0x0000120c08107981 */ /* 0x000164000c1e1520 */
.L_x_40:
[----:B------:R-:W-:Y:S05]  /*2530*/  BSYNC B0 ;  /* 0x0000000000007941 */ /* 0x000fea0003800000 */
.L_x_39:
[----:B0----5:R-:W-:Y:S01]  /*2540*/  IMAD.U32 R3, R16, 0x10000, RZ ;  /* 0x0001000010037824 */ /* 0x021fe200078e00ff */
        /* <DEDUP_REMOVED lines=9> */
.L_x_42:
[----:B------:R-:W-:Y:S05]  /*25e0*/  BSYNC B0 ;  /* 0x0000000000007941 */ /* 0x000fea0003800000 */
.L_x_41:
        /* <DEDUP_REMOVED lines=10> */
.L_x_44:
[----:B------:R-:W-:Y:S05]  /*2690*/  BSYNC B0 ;  /* 0x0000000000007941 */ /* 0x000fea0003800000 */
.L_x_43:
[----:B0----5:R-:W-:Y:S01]  /*26a0*/  IMAD.U32 R3, R16, 0x10000, RZ ;  /* 0x0001000010037824 */ /* 0x021fe200078e00ff */
        /* <DEDUP_REMOVED lines=8> */
.L_x_46:
[----:B------:R-:W-:Y:S05]  /*2730*/  BSYNC B0 ;  /* 0x0000000000007941 */ /* 0x000fea0003800000 */
.L_x_45:
        /* <DEDUP_REMOVED lines=9> */
.L_x_48:
[----:B------:R-:W-:Y:S05]  /*27d0*/  BSYNC B0 ;  /* 0x0000000000007941 */ /* 0x000fea0003800000 */
.L_x_47:
        /* <DEDUP_REMOVED lines=10> */
.L_x_50:
[----:B------:R-:W-:Y:S05]  /*2880*/  BSYNC B0 ;  /* 0x0000000000007941 */ /* 0x000fea0003800000 */
.L_x_49:
        /* <DEDUP_REMOVED lines=10> */
.L_x_52:
[----:B------:R-:W-:Y:S05]  /*2930*/  BSYNC B0 ;  /* 0x0000000000007941 */ /* 0x000fea0003800000 */
.L_x_51:
        /* <DEDUP_REMOVED lines=9> */
.L_x_54:
[----:B------:R-:W-:Y:S05]  /*29d0*/  BSYNC B0 ;  /* 0x0000000000007941 */ /* 0x000fea0003800000 */
.L_x_53:
        /* <DEDUP_REMOVED lines=9> */
.L_x_56:
[----:B------:R-:W-:Y:S05]  /*2a70*/  BSYNC B0 ;  /* 0x0000000000007941 */ /* 0x000fea0003800000 */
.L_x_55:
        /* <DEDUP_REMOVED lines=10> */
.L_x_58:
[----:B------:R-:W-:Y:S05]  /*2b20*/  BSYNC B0 ;  /* 0x0000000000007941 */ /* 0x000fea0003800000 */
.L_x_57:
        /* <DEDUP_REMOVED lines=10> */
.L_x_60:
[----:B------:R-:W-:Y:S05]  /*2bd0*/  BSYNC B0 ;  /* 0x0000000000007941 */ /* 0x000fea0003800000 */
.L_x_59:
        /* <DEDUP_REMOVED lines=9> */
.L_x_62:
[----:B------:R-:W-:Y:S05]  /*2c70*/  BSYNC B0 ;  /* 0x0000000000007941 */ /* 0x000fea0003800000 */
.L_x_61:
        /* <DEDUP_REMOVED lines=9> */
.L_x_64:
[----:B------:R-:W-:Y:S05]  /*2d10*/  BSYNC B0 ;  /* 0x0000000000007941 */ /* 0x000fea0003800000 */
.L_x_63:
        /* <DEDUP_REMOVED lines=10> */
.L_x_66:
[----:B------:R-:W-:Y:S05]  /*2dc0*/  BSYNC B0 ;  /* 0x0000000000007941 */ /* 0x000fea0003800000 */
.L_x_65:
        /* <DEDUP_REMOVED lines=10> */
.L_x_68:
[----:B------:R-:W-:Y:S05]  /*2e70*/  BSYNC B0 ;  /* 0x0000000000007941 */ /* 0x000fea0003800000 */
.L_x_67:
        /* <DEDUP_REMOVED lines=9> */
.L_x_70:
[----:B------:R-:W-:Y:S05]  /*2f10*/  BSYNC B0 ;  /* 0x0000000000007941 */ /* 0x000fea0003800000 */
.L_x_69:
        /* <DEDUP_REMOVED lines=9> */
.L_x_72:
[----:B------:R-:W-:Y:S05]  /*2fb0*/  BSYNC B0 ;  /* 0x0000000000007941 */ /* 0x000fea0003800000 */
.L_x_71:
        /* <DEDUP_REMOVED lines=10> */
.L_x_74:
[----:B------:R-:W-:Y:S05]  /*3060*/  BSYNC B0 ;  /* 0x0000000000007941 */ /* 0x000fea0003800000 */
.L_x_73:
        /* <DEDUP_REMOVED lines=10> */
.L_x_76:
[----:B------:R-:W-:Y:S05]  /*3110*/  BSYNC B0 ;  /* 0x0000000000007941 */ /* 0x000fea0003800000 */
.L_x_75:
        /* <DEDUP_REMOVED lines=9> */
.L_x_78:
[----:B------:R-:W-:Y:S05]  /*31b0*/  BSYNC B0 ;  /* 0x0000000000007941 */ /* 0x000fea0003800000 */
.L_x_77:
        /* <DEDUP_REMOVED lines=9> */
.L_x_80:
[----:B------:R-:W-:Y:S05]  /*3250*/  BSYNC B0 ;  /* 0x0000000000007941 */ /* 0x000fea0003800000 */
.L_x_79:
        /* <DEDUP_REMOVED lines=10> */
.L_x_82:
[----:B------:R-:W-:Y:S05]  /*3300*/  BSYNC B0 ;  /* 0x0000000000007941 */ /* 0x000fea0003800000 */
.L_x_81:
[----:B-----5:R-:W-:Y:S01]  /*3310*/  IMAD.U32 R3, R16, 0x10000, RZ ;  /* 0x0001000010037824 */ /* 0x020fe200078e00ff */
[----:B------:R-:W-:Y:S01]  /*3320*/  ISETP.GT.AND P1, PT, R5, 0x39, PT ;  /* 0x000000390500780c */ /* 0x000fe20003f24270 */
[----:B0-----:R-:W-:Y:S01]  /*3330*/  @P2 IMAD.MOV.U32 R4, RZ, RZ, R10 ;  /* 0x000000ffff042224 */ /* 0x001fe200078e000a */
[----:B------:R-:W-:Y:S01]  /*3340*/  BSSY B0, `(.L_x_83) ;  /* 0x0000009000007945 */ /* 0x000fe20003800000 */
[----:B------:R-:W-:Y:S01]  /*3350*/  FMUL R3, R3, R2 ;  /* 0x0000000203037220 */ /* 0x000fe20000400000 */
[----:B------:R-:W-:Y:S01]  /*3360*/  @P2 IMAD.MOV.U32 R5, RZ, RZ, R11 ;  /* 0x000000ffff052224 */ /* 0x000fe200078e000b */
[----:B------:R-:W-:Y:S02]  /*3370*/  ISETP.GT.AND P3, PT, R7, RZ, P1 ;  /* 0x000000ff0700720c */ /* 0x000fe40000f64270 */
[----:B------:R-:W-:-:S05]  /*3380*/  FFMA R3, R52, R0, R3 ;  /* 0x0000000034037223 */ /* 0x000fca0000000003 */
[----:B------:R-:W-:-:S05]  /*3390*/  F2FP.BF16.F32.PACK_AB R3, RZ, R3 ;  /* 0x00000003ff03723e */ /* 0x000fca00000010ff */
[----:B------:R0:W-:Y:S01]  /*33a0*/  @P2 STG.E.U16 desc[UR12][R4.64+0x70], R3 ;  /* 0x0000700304002986 */ /* 0x0001e2000c10150c */
[----:B------:R-:W-:Y:S05]  /*33b0*/  @!P3 BRA `(.L_x_84) ;  /* 0x000000000004b947 */ /* 0x000fea0003800000 */
[----:B------:R0:W5:Y:S02]  /*33c0*/  LDG.E.LTC128B.U16 R16, desc[UR12][R12.64+0x72] ;  /* 0x0000720c0c107981 */ /* 0x000164000c1e1520 */
.L_x_84:
[----:B------:R-:W-:Y:S05]  /*33d0*/  BSYNC B0 ;  /* 0x0000000000007941 */ /* 0x000fea0003800000 */
.L_x_83:
        /* <DEDUP_REMOVED lines=9> */
.L_x_86:
[----:B------:R-:W-:Y:S05]  /*3470*/  BSYNC B0 ;  /* 0x0000000000007941 */ /* 0x000fea0003800000 */
.L_x_85:
[----:B-----5:R-:W-:Y:S01]  /*3480*/  IMAD.U32 R3, R16, 0x10000, RZ ;  /* 0x0001000010037824 */ /* 0x020fe200078e00ff */
[----:B------:R-:W-:Y:S01]  /*3490*/  ISETP.GT.AND P1, PT, R7, 0x8, P1 ;  /* 0x000000080700780c */ /* 0x000fe20000f24270 */
[----:B0-----:R-:W-:Y:S01]  /*34a0*/  @P0 IMAD.MOV.U32 R4, RZ, RZ, R14 ;  /* 0x000000ffff040224 */ /* 0x001fe200078e000e */
[----:B------:R-:W-:Y:S01]  /*34b0*/  BSSY B0, `(.L_x_87) ;  /* 0x0000008000007945 */ /* 0x000fe20003800000 */
[----:B------:R-:W-:Y:S01]  /*34c0*/  FMUL R3, R3, R2 ;  /* 0x0000000203037220 */ /* 0x000fe20000400000 */
[----:B------:R-:W-:-:S03]  /*34d0*/  @P0 IMAD.MOV.U32 R5, RZ, RZ, R15 ;  /* 0x000000ffff050224 */ /* 0x000fc600078e000f */
[----:B------:R-:W-:-:S05]  /*34e0*/  FFMA R3, R54, R0, R3 ;  /* 0x0000000036037223 */ /* 0x000fca0000000003 */
[----:B------:R-:W-:-:S05]  /*34f0*/  F2FP.BF16.F32.PACK_AB R3, RZ, R3 ;  /* 0x00000003ff03723e */ /* 0x000fca00000010ff */
[----:B------:R0:W-:Y:S01]  /*3500*/  @P0 STG.E.U16 desc[UR12][R4.64+0x70], R3 ;  /* 0x0000700304000986 */ /* 0x0001e2000c10150c */
[----:B------:R-:W-:Y:S05]  /*3510*/  @!P1 BRA `(.L_x_88) ;  /* 0x0000000000049947 */ /* 0x000fea0003800000 */
[----:B------:R0:W5:Y:S02]  /*3520*/  LDG.E.LTC128B.U16 R16, desc[UR12][R8.64+0x72] ;  /* 0x0000720c08107981 */ /* 0x000164000c1e1520 */
.L_x_88:
[----:B------:R-:W-:Y:S05]  /*3530*/  BSYNC B0 ;  /* 0x0000000000007941 */ /* 0x000fea0003800000 */
.L_x_87:
[----:B0----5:R-:W-:-:S04]  /*3540*/  IMAD.U32 R3, R16, 0x10000, RZ ;  /* 0x0001000010037824 */ /* 0x021fc800078e00ff */
[----:B------:R-:W-:-:S04]  /*3550*/  FMUL R2, R3, R2 ;  /* 0x0000000203027220 */ /* 0x000fc80000400000 */
[----:B------:R-:W-:Y:S01]  /*3560*/  FFMA R2, R55, R0, R2 ;  /* 0x0000000037027223 */ /* 0x000fe20000000002 */
[----:B------:R-:W-:Y:S06]  /*3570*/  @!P1 EXIT ;  /* 0x000000000000994d */ /* 0x000fec0003800000 */
[----:B------:R-:W-:-:S05]  /*3580*/  F2FP.BF16.F32.PACK_AB R2, RZ, R2 ;  /* 0x00000002ff02723e */ /* 0x000fca00000010ff */
[----:B------:R-:W-:Y:S01]  /*3590*/  STG.E.U16 desc[UR12][R14.64+0x72], R2 ;  /* 0x000072020e007986 */ /* 0x000fe2000c10150c */
[----:B------:R-:W-:Y:S05]  /*35a0*/  EXIT ;  /* 0x000000000000794d */ /* 0x000fea0003800000 */
.L_x_28:
[----:B------:R-:W-:Y:S01]  /*35b0*/  ISETP.GT.AND P3, PT, R5, 0x1, PT ;  /* 0x000000010500780c */ /* 0x000fe20003f64270 */
[----:B------:R-:W-:Y:S01]  /*35c0*/  ULDC.64 UR4, c[0x0][0x5c8] ;  /* 0x0001720000047ab9 */ /* 0x000fe20000000a00 */
[-C--:B------:R-:W-:Y:S01]  /*35d0*/  FMUL R24, R24, R0.reuse ;  /* 0x0000000018187220 */ /* 0x080fe20000400000 */
[-C--:B------:R-:W-:Y:S01]  /*35e0*/  FMUL R25, R25, R0.reuse ;  /* 0x0000000019197220 */ /* 0x080fe20000400000 */
[----:B------:R-:W-:Y:S01]  /*35f0*/  ISETP.GT.AND P1, PT, R7, RZ, P3 ;  /* 0x000000ff0700720c */ /* 0x000fe20001f24270 */
[-C--:B------:R-:W-:Y:S01]  /*3600*/  FMUL R26, R26, R0.reuse ;  /* 0x000000001a1a7220 */ /* 0x080fe20000400000 */
[----:B------:R-:W-:Y:S01]  /*3610*/  LEA R2, P4, R58, UR4, 0x1 ;  /* 0x000000043a027c11 */ /* 0x000fe2000f8808ff */
[----:B------:R-:W-:Y:S01]  /*3620*/  FMUL R27, R27, R0 ;  /* 0x000000001b1b7220 */ /* 0x000fe20000400000 */
[----:B------:R-:W-:Y:S01]  /*3630*/  F2FP.BF16.F32.PACK_AB R24, RZ, R24 ;  /* 0x00000018ff18723e */ /* 0x000fe200000010ff */
[-C--:B------:R-:W-:Y:S01]  /*3640*/  FMUL R28, R28, R0.reuse ;  /* 0x000000001c1c7220 */ /* 0x080fe20000400000 */
[----:B------:R-:W-:Y:S01]  /*3650*/  LEA.HI.X R3, R58, UR5, R13, 0x1, P4 ;  /* 0x000000053a037c11 */ /* 0x000fe2000a0f0c0d */
[-C--:B------:R-:W-:Y:S01]  /*3660*/  FMUL R29, R29, R0.reuse ;  /* 0x000000001d1d7220 */ /* 0x080fe20000400000 */
[----:B------:R-:W-:Y:S01]  /*3670*/  F2FP.BF16.F32.PACK_AB R25, RZ, R25 ;  /* 0x00000019ff19723e */ /* 0x000fe200000010ff */
[-C--:B------:R-:W-:Y:S01]  /*3680*/  FMUL R30, R30, R0.reuse ;  /* 0x000000001e1e7220 */ /* 0x080fe20000400000 */
[----:B------:R-:W-:Y:S01]  /*3690*/  SHF.L.U64.HI R11, R9, 0x1, R8 ;  /* 0x00000001090b7819 */ /* 0x000fe20000010208 */
[----:B------:R-:W-:Y:S01]  /*36a0*/  @P2 STG.E.U16 desc[UR12][R2.64], R24 ;  /* 0x0000001802002986 */ /* 0x000fe2000c10150c */
[----:B------:R-:W-:Y:S01]  /*36b0*/  ISETP.GT.AND P2, PT, R7, 0x8, P0 ;  /* 0x000000080700780c */ /* 0x000fe20000744270 */
[----:B------:R-:W-:Y:S01]  /*36c0*/  FMUL R31, R31, R0 ;  /* 0x000000001f1f7220 */ /* 0x000fe20000400000 */
[----:B------:R-:W-:Y:S01]  /*36d0*/  LEA R8, P5, R9, R2, 0x1 ;  /* 0x0000000209087211 */ /* 0x000fe200078a08ff */
[----:B------:R-:W-:Y:S01]  /*36e0*/  @P1 STG.E.U16 desc[UR12][R2.64+0x2], R25 ;  /* 0x0000021902001986 */ /* 0x000fe2000c10150c */
[----:B------:R-:W-:Y:S01]  /*36f0*/  ISETP.GT.AND P1, PT, R5, 0x8, PT ;  /* 0x000000080500780c */ /* 0x000fe20003f24270 */
[-C--:B------:R-:W-:Y:S01]  /*3700*/  FMUL R32, R32, R0.reuse ;  /* 0x0000000020207220 */ /* 0x080fe20000400000 */
[----:B------:R-:W-:Y:S01]  /*3710*/  ISETP.GT.AND P3, PT, R7, 0x8, P3 ;  /* 0x000000080700780c */ /* 0x000fe20001f64270 */
[----:B------:R-:W-:Y:S01]  /*3720*/  IMAD.X R9, R11, 0x1, R3, P5 ;  /* 0x000000010b097824 */ /* 0x000fe200028e0603 */
[----:B------:R-:W-:Y:S01]  /*3730*/  ISETP.GT.AND P0, PT, R5, 0x9, PT ;  /* 0x000000090500780c */ /* 0x000fe20003f04270 */
[-C--:B------:R-:W-:Y:S01]  /*3740*/  FMUL R33, R33, R0.reuse ;  /* 0x0000000021217220 */ /* 0x080fe20000400000 */
[C---:B------:R-:W-:Y:S01]  /*3750*/  ISETP.GT.AND P4, PT, R7.reuse, RZ, P1 ;  /* 0x000000ff0700720c */ /* 0x040fe20000f84270 */
[-C--:B------:R-:W-:Y:S01]  /*3760*/  FMUL R34, R34, R0.reuse ;  /* 0x0000000022227220 */ /* 0x080fe20000400000 */
[----:B------:R-:W-:Y:S01]  /*3770*/  ISETP.GT.AND P5, PT, R7, RZ, P0 ;  /* 0x000000ff0700720c */ /* 0x000fe200007a4270 */
[----:B------:R-:W-:Y:S01]  /*3780*/  FMUL R35, R35, R0 ;  /* 0x0000000023237220 */ /* 0x000fe20000400000 */
[----:B------:R-:W-:Y:S01]  /*3790*/  F2FP.BF16.F32.PACK_AB R26, RZ, R26 ;  /* 0x0000001aff1a723e */ /* 0x000fe200000010ff */
[-C--:B------:R-:W-:Y:S01]  /*37a0*/  FMUL R36, R36, R0.reuse ;  /* 0x0000000024247220 */ /* 0x080fe20000400000 */
[----:B------:R-:W-:Y:S01]  /*37b0*/  F2FP.BF16.F32.PACK_AB R27, RZ, R27 ;  /* 0x0000001bff1b723e */ /* 0x000fe200000010ff */
[----:B------:R-:W-:Y:S01]  /*37c0*/  FMUL R37, R37, R0 ;  /* 0x0000000025257220 */ /* 0x000fe20000400000 */
[----:B------:R-:W-:Y:S01]  /*37d0*/  F2FP.BF16.F32.PACK_AB R28, RZ, R28 ;  /* 0x0000001cff1c723e */ /* 0x000fe200000010ff */
[----:B------:R-:W-:Y:S01]  /*37e0*/  @P2 STG.E.U16 desc[UR12][R8.64], R26 ;  /* 0x0000001a08002986 */ /* 0x000fe2000c10150c */
[----:B------:R-:W-:Y:S01]  /*37f0*/  ISETP.GT.AND P1, PT, R7, 0x8, P1 ;  /* 0x000000080700780c */ /* 0x000fe20000f24270 */
[-C--:B------:R-:W-:Y:S01]  /*3800*/  FMUL R38, R38, R0.reuse ;  /* 0x0000000026267220 */ /* 0x080fe20000400000 */
[----:B------:R-:W-:Y:S01]  /*3810*/  F2FP.BF16.F32.PACK_AB R29, RZ, R29 ;  /* 0x0000001dff1d723e */ /* 0x000fe200000010ff */
[----:B------:R-:W-:Y:S01]  /*3820*/  @P3 STG.E.U16 desc[UR12][R8.64+0x2], R27 ;  /* 0x0000021b08003986 */ /* 0x000fe2000c10150c */
[----:B------:R-:W-:Y:S01]  /*3830*/  ISETP.GT.AND P3, PT, R5, 0x10, PT ;  /* 0x000000100500780c */ /* 0x000fe20003f64270 */
[-C--:B------:R-:W-:Y:S01]  /*3840*/  FMUL R39, R39, R0.reuse ;  /* 0x0000000027277220 */ /* 0x080fe20000400000 */
[----:B------:R-:W-:Y:S01]  /*3850*/  ISETP.GT.AND P2, PT, R7, 0x8, P0 ;  /* 0x000000080700780c */ /* 0x000fe20000744270 */
[----:B------:R-:W-:Y:S01]  /*3860*/  @P4 STG.E.U16 desc[UR12][R2.64+0x10], R28 ;  /* 0x0000101c02004986 */ /* 0x000fe2000c10150c */
[----:B------:R-:W-:Y:S01]  /*3870*/  ISETP.GT.AND P0, PT, R5, 0x11, PT ;  /* 0x000000110500780c */ /* 0x000fe20003f04270 */
[-C--:B------:R-:W-:Y:S01]  /*3880*/  FMUL R40, R40, R0.reuse ;  /* 0x0000000028287220 */ /* 0x080fe20000400000 */
[C---:B------:R-:W-:Y:S01]  /*3890*/  ISETP.GT.AND P4, PT, R7.reuse, RZ, P3 ;  /* 0x000000ff0700720c */ /* 0x040fe20001f84270 */
[----:B------:R-:W-:Y:S01]  /*38a0*/  @P5 STG.E.U16 desc[UR12][R2.64+0x12], R29 ;  /* 0x0000121d02005986 */ /* 0x000fe2000c10150c */
        /* <DEDUP_REMOVED lines=28> */
[C---:B------:R-:W-:Y:S01]  /*3a70*/  ISETP.GT.AND P1, PT, R7.reuse, 0x8, P2 ;  /* 0x000000080700780c */ /* 0x040fe20001724270 */
[-C--:B------:R-:W-:Y:S01]  /*3a80*/  FMUL R50, R50, R0.reuse ;  /* 0x0000000032327220 */ /* 0x080fe20000400000 */
[----:B------:R-:W-:Y:S01]  /*3a90*/  F2FP.BF16.F32.PACK_AB R37, RZ, R37 ;  /* 0x00000025ff25723e */ /* 0x000fe200000010ff */
[----:B------:R-:W-:Y:S01]  /*3aa0*/  @P0 STG.E.U16 desc[UR12][R8.64+0x22], R35 ;  /* 0x0000222308000986 */ /* 0x000fe2000c10150c */
[----:B------:R-:W-:Y:S01]  /*3ab0*/  ISETP.GT.AND P2, PT, R7, 0x8, P3 ;  /* 0x000000080700780c */ /* 0x000fe20001f44270 */
[-C--:B------:R-:W-:Y:S01]  /*3ac0*/  FMUL R51, R51, R0.reuse ;  /* 0x0000000033337220 */ /* 0x080fe20000400000 */
[C---:B------:R-:W-:Y:S01]  /*3ad0*/  ISETP.GT.AND P3, PT, R5.reuse, 0x20, PT ;  /* 0x000000200500780c */ /* 0x040fe20003f64270 */
        /* <DEDUP_REMOVED lines=13> */
[----:B------:R-:W-:-:S02]  /*3bb0*/  F2FP.BF16.F32.PACK_AB R41, RZ, R41 ;  /* 0x00000029ff29723e */ /* 0x000fc400000010ff */
[C---:B------:R-:W-:Y:S01]  /*3bc0*/  ISETP.GT.AND P1, PT, R7.reuse, 0x8, P3 ;  /* 0x000000080700780c */ /* 0x040fe20001f24270 */
[----:B------:R-:W-:Y:S01]  /*3bd0*/  @P2 STG.E.U16 desc[UR12][R8.64+0x32], R39 ;  /* 0x0000322708002986 */ /* 0x000fe2000c10150c */
[----:B------:R-:W-:Y:S02]  /*3be0*/  ISETP.GT.AND P0, PT, R7, 0x8, P0 ;  /* 0x000000080700780c */ /* 0x000fe40000704270 */
[----:B------:R-:W-:Y:S01]  /*3bf0*/  F2FP.BF16.F32.PACK_AB R42, RZ, R42 ;  /* 0x0000002aff2a723e */ /* 0x000fe200000010ff */
[----:B------:R-:W-:Y:S01]  /*3c00*/  @P4 STG.E.U16 desc[UR12][R2.64+0x40], R40 ;  /* 0x0000402802004986 */ /* 0x000fe2000c10150c */
[C---:B------:R-:W-:Y:S02]  /*3c10*/  ISETP.GT.AND P4, PT, R5.reuse, 0x28, PT ;  /* 0x000000280500780c */ /* 0x040fe40003f84270 */
[----:B------:R-:W-:Y:S01]  /*3c20*/  F2FP.BF16.F32.PACK_AB R43, RZ, R43 ;  /* 0x0000002bff2b723e */ /* 0x000fe200000010ff */
[----:B------:R-:W-:Y:S01]  /*3c30*/  @P5 STG.E.U16 desc[UR12][R2.64+0x42], R41 ;  /* 0x0000422902005986 */ /* 0x000fe2000c10150c */
[----:B------:R-:W-:-:S02]  /*3c40*/  ISETP.GT.AND P5, PT, R5, 0x29, PT ;  /* 0x000000290500780c */ /* 0x000fc40003fa4270 */
[C---:B------:R-:W-:Y:S01]  /*3c50*/  ISETP.GT.AND P2, PT, R7.reuse, RZ, P4 ;  /* 0x000000ff0700720c */ /* 0x040fe20002744270 */
[----:B------:R-:W-:Y:S01]  /*3c60*/  @P1 STG.E.U16 desc[UR12][R8.64+0x40], R42 ;  /* 0x0000402a08001986 */ /* 0x000fe2000c10150c */
[C---:B------:R-:W-:Y:S02]  /*3c70*/  ISETP.GT.AND P6, PT, R7.reuse, RZ, P5 ;  /* 0x000000ff0700720c */ /* 0x040fe40002fc4270 */
[----:B------:R-:W-:Y:S01]  /*3c80*/  F2FP.BF16.F32.PACK_AB R44, RZ, R44 ;  /* 0x0000002cff2c723e */ /* 0x000fe200000010ff */
[----:B------:R-:W-:Y:S01]  /*3c90*/  @P0 STG.E.U16 desc[UR12][R8.64+0x42], R43 ;  /* 0x0000422b08000986 */ /* 0x000fe2000c10150c */
[----:B------:R-:W-:Y:S02]  /*3ca0*/  ISETP.GT.AND P4, PT, R7, 0x8, P4 ;  /* 0x000000080700780c */ /* 0x000fe40002784270 */
[----:B------:R-:W-:Y:S02]  /*3cb0*/  F2FP.BF16.F32.PACK_AB R45, RZ, R45 ;  /* 0x0000002dff2d723e */ /* 0x000fe400000010ff */
[----:B------:R-:W-:-:S02]  /*3cc0*/  ISETP.GT.AND P3, PT, R5, 0x30, PT ;  /* 0x000000300500780c */ /* 0x000fc40003f64270 */
[C---:B------:R-:W-:Y:S01]  /*3cd0*/  ISETP.GT.AND P1, PT, R5.reuse, 0x38, PT ;  /* 0x000000380500780c */ /* 0x040fe20003f24270 */
[----:B------:R-:W-:Y:S01]  /*3ce0*/  @P2 STG.E.U16 desc[UR12][R2.64+0x50], R44 ;  /* 0x0000502c02002986 */ /* 0x000fe2000c10150c */
[C---:B------:R-:W-:Y:S02]  /*3cf0*/  ISETP.GT.AND P2, PT, R5.reuse, 0x31, PT ;  /* 0x000000310500780c */ /* 0x040fe40003f44270 */
[----:B------:R-:W-:Y:S01]  /*3d00*/  ISETP.GT.AND P0, PT, R5, 0x39, PT ;  /* 0x000000390500780c */ /* 0x000fe20003f04270 */
[----:B------:R-:W-:Y:S01]  /*3d10*/  @P6 STG.E.U16 desc[UR12][R2.64+0x52], R45 ;  /* 0x0000522d02006986 */ /* 0x000fe2000c10150c */
[C---:B------:R-:W-:Y:S01]  /*3d20*/  ISETP.GT.AND P6, PT, R7.reuse, 0x8, P5 ;  /* 0x000000080700780c */ /* 0x040fe20002fc4270 */
[----:B------:R-:W-:Y:S01]  /*3d30*/  @P4 IMAD.MOV.U32 R4, RZ, RZ, R8 ;  /* 0x000000ffff044224 */ /* 0x000fe200078e0008 */
[----:B------:R-:W-:Y:S01]  /*3d40*/  F2FP.BF16.F32.PACK_AB R46, RZ, R46 ;  /* 0x0000002eff2e723e */ /* 0x000fe200000010ff */
[----:B------:R-:W-:Y:S01]  /*3d50*/  @P4 IMAD.MOV.U32 R5, RZ, RZ, R9 ;  /* 0x000000ffff054224 */ /* 0x000fe200078e0009 */
[----:B------:R-:W-:-:S02]  /*3d60*/  ISETP.GT.AND P5, PT, R7, RZ, P3 ;  /* 0x000000ff0700720c */ /* 0x000fc40001fa4270 */
[C---:B------:R-:W-:Y:S02]  /*3d70*/  ISETP.GT.AND P3, PT, R7.reuse, 0x8, P3 ;  /* 0x000000080700780c */ /* 0x040fe40001f64270 */
[----:B------:R0:W-:Y:S01]  /*3d80*/  @P4 STG.E.U16 desc[UR12][R4.64+0x50], R46 ;  /* 0x0000502e04004986 */ /* 0x0001e2000c10150c */
[C---:B------:R-:W-:Y:S02]  /*3d90*/  ISETP.GT.AND P4, PT, R7.reuse, RZ, P2 ;  /* 0x000000ff0700720c */ /* 0x040fe40001784270 */
[----:B------:R-:W-:Y:S02]  /*3da0*/  F2FP.BF16.F32.PACK_AB R47, RZ, R47 ;  /* 0x0000002fff2f723e */ /* 0x000fe400000010ff */
[----:B------:R-:W-:Y:S02]  /*3db0*/  F2FP.BF16.F32.PACK_AB R48, RZ, R48 ;  /* 0x00000030ff30723e */ /* 0x000fe400000010ff */
[----:B------:R-:W-:Y:S02]  /*3dc0*/  ISETP.GT.AND P2, PT, R7, 0x8, P2 ;  /* 0x000000080700780c */ /* 0x000fe40001744270 */
[----:B------:R-:W-:-:S02]  /*3dd0*/  F2FP.BF16.F32.PACK_AB R49, RZ, R49 ;  /* 0x00000031ff31723e */ /* 0x000fc400000010ff */
[----:B------:R-:W-:Y:S01]  /*3de0*/  F2FP.BF16.F32.PACK_AB R50, RZ, R50 ;  /* 0x00000032ff32723e */ /* 0x000fe200000010ff */
[----:B0-----:R-:W-:Y:S01]  /*3df0*/  @P6 IMAD.MOV.U32 R4, RZ, RZ, R8 ;  /* 0x000000ffff046224 */ /* 0x001fe200078e0008 */
[----:B------:R-:W-:Y:S01]  /*3e00*/  F2FP.BF16.F32.PACK_AB R51, RZ, R51 ;  /* 0x00000033ff33723e */ /* 0x000fe200000010ff */
[----:B------:R-:W-:Y:S01]  /*3e10*/  @P6 IMAD.MOV.U32 R5, RZ, RZ, R9 ;  /* 0x000000ffff056224 */ /* 0x000fe200078e0009 */
[----:B------:R-:W-:Y:S02]  /*3e20*/  F2FP.BF16.F32.PACK_AB R52, RZ, R52 ;  /* 0x00000034ff34723e */ /* 0x000fe400000010ff */
[----:B------:R-:W-:Y:S02]  /*3e30*/  F2FP.BF16.F32.PACK_AB R53, RZ, R53 ;  /* 0x00000035ff35723e */ /* 0x000fe400000010ff */
[----:B------:R0:W-:Y:S01]  /*3e40*/  @P6 STG.E.U16 desc[UR12][R4.64+0x52], R47 ;  /* 0x0000522f04006986 */ /* 0x0001e2000c10150c */
[C---:B------:R-:W-:Y:S02]  /*3e50*/  ISETP.GT.AND P6, PT, R7.reuse, RZ, P0 ;  /* 0x000000ff0700720c */ /* 0x040fe400007c4270 */
[C---:B------:R-:W-:Y:S01]  /*3e60*/  ISETP.GT.AND P0, PT, R7.reuse, 0x8, P0 ;  /* 0x000000080700780c */ /* 0x040fe20000704270 */
[----:B------:R-:W-:Y:S01]  /*3e70*/  @P5 STG.E.U16 desc[UR12][R2.64+0x60], R48 ;  /* 0x0000603002005986 */ /* 0x000fe2000c10150c */
[----:B------:R-:W-:-:S02]  /*3e80*/  ISETP.GT.AND P5, PT, R7, RZ, P1 ;  /* 0x000000ff0700720c */ /* 0x000fc40000fa4270 */
[----:B------:R-:W-:Y:S01]  /*3e90*/  ISETP.GT.AND P1, PT, R7, 0x8, P1 ;  /* 0x000000080700780c */ /* 0x000fe20000f24270 */
[----:B------:R-:W-:Y:S01]  /*3ea0*/  @P4 STG.E.U16 desc[UR12][R2.64+0x62], R49 ;  /* 0x0000623102004986 */ /* 0x000fe2000c10150c */
[----:B------:R-:W-:Y:S01]  /*3eb0*/  F2FP.BF16.F32.PACK_AB R54, RZ, R54 ;  /* 0x00000036ff36723e */ /* 0x000fe200000010ff */
[----:B0-----:R-:W-:Y:S02]  /*3ec0*/  @P3 IMAD.MOV.U32 R4, RZ, RZ, R8 ;  /* 0x000000ffff043224 */ /* 0x001fe400078e0008 */
[----:B------:R-:W-:-:S05]  /*3ed0*/  @P3 IMAD.MOV.U32 R5, RZ, RZ, R9 ;  /* 0x000000ffff053224 */ /* 0x000fca00078e0009 */
[----:B------:R0:W-:Y:S02]  /*3ee0*/  @P3 STG.E.U16 desc[UR12][R4.64+0x60], R50 ;  /* 0x0000603204003986 */ /* 0x0001e4000c10150c */
[----:B0-----:R-:W-:Y:S02]  /*3ef0*/  @P2 IMAD.MOV.U32 R4, RZ, RZ, R8 ;  /* 0x000000ffff042224 */ /* 0x001fe400078e0008 */
[----:B------:R-:W-:-:S05]  /*3f00*/  @P2 IMAD.MOV.U32 R5, RZ, RZ, R9 ;  /* 0x000000ffff052224 */ /* 0x000fca00078e0009 */
[----:B------:R-:W-:Y:S04]  /*3f10*/  @P2 STG.E.U16 desc[UR12][R4.64+0x62], R51 ;  /* 0x0000623304002986 */ /* 0x000fe8000c10150c */
[----:B------:R-:W-:Y:S04]  /*3f20*/  @P5 STG.E.U16 desc[UR12][R2.64+0x70], R52 ;  /* 0x0000703402005986 */ /* 0x000fe8000c10150c */
[----:B------:R0:W-:Y:S02]  /*3f30*/  @P6 STG.E.U16 desc[UR12][R2.64+0x72], R53 ;  /* 0x0000723502006986 */ /* 0x0001e4000c10150c */
[----:B0-----:R-:W-:-:S02]  /*3f40*/  @P1 IMAD.MOV.U32 R2, RZ, RZ, R8 ;  /* 0x000000ffff021224 */ /* 0x001fc400078e0008 */
[----:B------:R-:W-:-:S05]  /*3f50*/  @P1 IMAD.MOV.U32 R3, RZ, RZ, R9 ;  /* 0x000000ffff031224 */ /* 0x000fca00078e0009 */
[----:B------:R0:W-:Y:S01]  /*3f60*/  @P1 STG.E.U16 desc[UR12][R2.64+0x70], R54 ;  /* 0x0000703602001986 */ /* 0x0001e2000c10150c */
[----:B------:R-:W-:Y:S05]  /*3f70*/  @!P0 EXIT ;  /* 0x000000000000894d */ /* 0x000fea0003800000 */
[----:B------:R-:W-:-:S05]  /*3f80*/  F2FP.BF16.F32.PACK_AB R0, RZ, R0 ;  /* 0x00000000ff00723e */ /* 0x000fca00000010ff */
[----:B------:R-:W-:Y:S01]  /*3f90*/  STG.E.U16 desc[UR12][R8.64+0x72], R0 ;  /* 0x0000720008007986 */ /* 0x000fe2000c10150c */
[----:B------:R-:W-:Y:S05]  /*3fa0*/  EXIT ;  /* 0x000000000000794d */ /* 0x000fea0003800000 */
.L_x_14:
[----:B------:R-:W-:-:S13]  /*3fb0*/  ISETP.NE.AND P0, PT, R12, RZ, PT ;  /* 0x000000ff0c00720c */ /* 0x000fda0003f05270 */
[----:B------:R-:W-:Y:S05]  /*3fc0*/  @P0 EXIT ;  /* 0x000000000000094d */ /* 0x000fea0003800000 */
[----:B------:R-:W-:-:S13]  /*3fd0*/  ELECT P0, URZ, PT ;  /* 0x00000000003f782f */ /* 0x000fda0003800000 */
[----:B------:R-:W-:Y:S05]  /*3fe0*/  @!P0 BRA `(.L_x_89) ;  /* 0x0000000400848947 */ /* 0x000fea0003800000 */
[----:B------:R-:W-:-:S13]  /*3ff0*/  ISETP.GE.AND P0, PT, R13, 0x1, PT ;  /* 0x000000010d00780c */ /* 0x000fda0003f06270 */
[----:B------:R-:W-:Y:S05]  /*4000*/  @!P0 BRA `(.L_x_89) ;  /* 0x00000004007c8947 */ /* 0x000fea0003800000 */
[----:B------:R-:W0:Y:S01]  /*4010*/  S2R R6, SR_CgaCtaId ;  /* 0x0000000000067919 */ /* 0x000e220000008800 */
[----:B---3-5:R-:W1:Y:S01]  /*4020*/  LDC.64 R2, c[0x0][0x4d8] ;  /* 0x00013600ff027b82 */ /* 0x028e620000000a00 */
[----:B------:R-:W-:Y:S01]  /*4030*/  LOP3.LUT P0, RZ, R7, 0x1f, RZ, 0xc0, !PT ;  /* 0x0000001f07ff7812 */ /* 0x000fe2000780c0ff */
[----:B------:R-:W-:Y:S01]  /*4040*/  ULDC.64 UR4, c[0x0][0x4b0] ;  /* 0x00012c0000047ab9 */ /* 0x000fe20000000a00 */
[----:B------:R-:W-:Y:S01]  /*4050*/  ISETP.NE.AND P2, PT, R10, RZ, PT ;  /* 0x000000ff0a00720c */ /* 0x000fe20003f45270 */
[----:B------:R-:W-:Y:S01]  /*4060*/  IMAD.SHL.U32 R14, R14, 0x40, RZ ;  /* 0x000000400e0e7824 */ /* 0x000fe200078e00ff */
[----:B------:R-:W-:Y:S01]  /*4070*/  ISETP.NE.OR P0, PT, R10, RZ, !P0 ;  /* 0x000000ff0a00720c */ /* 0x000fe20004705670 */
[----:B------:R-:W-:Y:S01]  /*4080*/  IMAD.SHL.U32 R8, R8, 0x40, RZ ;  /* 0x0000004008087824 */ /* 0x000fe200078e00ff */
[----:B------:R-:W-:Y:S01]  /*4090*/  LOP3.LUT R13, R5, 0x2, RZ, 0xfc, !PT ;  /* 0x00000002050d7812 */ /* 0x000fe200078efcff */
[----:B------:R-:W-:Y:S02]  /*40a0*/  IMAD.MOV.U32 R7, RZ, RZ, RZ ;  /* 0x000000ffff077224 */ /* 0x000fe400078e00ff */
[----:B------:R-:W-:-:S02]  /*40b0*/  IMAD.MOV.U32 R15, RZ, RZ, RZ ;  /* 0x000000ffff0f7224 */ /* 0x000fc400078e00ff */
[----:B-1----:R-:W-:Y:S02]  /*40c0*/  IMAD R23, R23, UR4, R2 ;  /* 0x0000000417177c24 */ /* 0x002fe4000f8e0202 */
[----:B------:R-:W-:Y:S02]  /*40d0*/  IMAD R10, R4, UR5, R3 ;  /* 0x00000005040a7c24 */ /* 0x000fe4000f8e0203 */
[----:B------:R-:W-:Y:S02]  /*40e0*/  IMAD.MOV.U32 R3, RZ, RZ, 0x1 ;  /* 0x00000001ff037424 */ /* 0x000fe400078e00ff */
[----:B------:R-:W-:Y:S02]  /*40f0*/  IMAD.MOV.U32 R4, RZ, RZ, R11 ;  /* 0x000000ffff047224 */ /* 0x000fe400078e000b */
[C---:B0-----:R-:W-:Y:S02]  /*4100*/  IMAD.SHL.U32 R0, R6.reuse, 0x400, RZ ;  /* 0x0000040006007824 */ /* 0x041fe400078e00ff */
[----:B------:R-:W-:-:S03]  /*4110*/  IMAD.SHL.U32 R2, R6, 0x10, RZ ;  /* 0x0000001006027824 */ /* 0x000fc600078e00ff */
[----:B------:R-:W-:-:S07]  /*4120*/  LOP3.LUT R0, R0, 0x400, RZ, 0xc0, !PT ;  /* 0x0000040000007812 */ /* 0x000fce00078ec0ff */
.L_x_93:
[----:B------:R-:W0:Y:S01]  /*4130*/  S2R R9, SR_CgaCtaId ;  /* 0x0000000000097919 */ /* 0x000e220000008800 */
[----:B------:R-:W-:-:S04]  /*4140*/  MOV R6, 0x400 ;  /* 0x0000040000067802 */ /* 0x000fc80000000f00 */
[----:B0-----:R-:W-:Y:S02]  /*4150*/  LEA R12, R9, R6, 0x18 ;  /* 0x00000006090c7211 */ /* 0x001fe400078ec0ff */
[----:B------:R-:W-:-:S03]  /*4160*/  SHF.L.U32 R6, R3, 0x1f, RZ ;  /* 0x0000001f03067819 */ /* 0x000fc600000006ff */
[----:B------:R-:W-:-:S07]  /*4170*/  IMAD R9, R7, 0x8, R12 ;  /* 0x0000000807097824 */ /* 0x000fce00078e020c */
.L_x_90:
[----:B0-----:R0:W1:Y:S02]  /*4180*/  SYNCS.PHASECHK.TRANS64.TRYWAIT P1, [R9+URZ+0x380e0], R6 ;  /* 0x0380e006090075a7 */ /* 0x001064000802017f */
[----:B-1----:R-:W-:Y:S05]  /*4190*/  @!P1 NANOSLEEP.SYNCS 0x989680 ;  /* 0x009896800000995d */ /* 0x002fea0003900000 */
[----:B------:R-:W1:Y:S02]  /*41a0*/  @!P1 SYNCS.PHASECHK.TRANS64 P1, [R9+URZ+0x380e0], R6 ;  /* 0x0380e006090095a7 */ /* 0x000e64000802007f */
[----:B-1----:R-:W-:Y:S05]  /*41b0*/  @!P1 BRA `(.L_x_90) ;  /* 0xfffffffc00f09947 */ /* 0x002fea000383ffff */
[----:B0-----:R-:W0:Y:S02]  /*41c0*/  @!P2 LDC R6, c[0x0][0x500] ;  /* 0x00014000ff06ab82 */ /* 0x001e240000000800 */
[----:B0-----:R0:W-:Y:S02]  /*41d0*/  @!P2 SYNCS.ARRIVE.TRANS64 RZ, [R9+URZ+0x38000], R6 ;  /* 0x0380000609ffa9a7 */ /* 0x0011e4000800003f */
[----:B0-----:R-:W-:-:S04]  /*41e0*/  PRMT R6, R13, 0x9910, RZ ;  /* 0x000099100d067816 */ /* 0x001fc800000000ff */
[----:B------:R-:W-:-:S13]  /*41f0*/  ISETP.NE.AND P1, PT, R6, 0x2, PT ;  /* 0x000000020600780c */ /* 0x000fda0003f25270 */
[----:B------:R-:W-:Y:S05]  /*4200*/  @P1 BRA `(.L_x_91) ;  /* 0x0000000000041947 */ /* 0x000fea0003800000 */
[----:B------:R-:W-:Y:S01]  /*4210*/  BPT.TRAP 0x1 ;  /* 0x000000040000795c */ /* 0x000fe20000300000 */
.L_x_91:
[----:B------:R-:W-:Y:S05]  /*4220*/  @P0 BRA `(.L_x_92) ;  /* 0x0000000000040947 */ /* 0x000fea0003800000 */
[----:B------:R-:W-:Y:S01]  /*4230*/  BPT.TRAP 0x1 ;  /* 0x000000040000795c */ /* 0x000fe20000300000 */
.L_x_92:
[----:B------:R-:W-:Y:S01]  /*4240*/  R2UR UR7, R15 ;  /* 0x000000000f0772ca */ /* 0x000fe200000e0000 */
[----:B------:R-:W-:Y:S01]  /*4250*/  ULDC UR10, c[0x0][0x48c] ;  /* 0x00012300000a7ab9 */ /* 0x000fe20000000800 */
[----:B------:R-:W-:Y:S01]  /*4260*/  R2UR UR17, R2 ;  /* 0x00000000021172ca */ /* 0x000fe200000e0000 */
[----:B------:R-:W-:Y:S01]  /*4270*/  UISETP.NE.AND UP1, UPT, UR10, 0x1, UPT ;  /* 0x000000010a00788c */ /* 0x000fe2000bf25270 */
[----:B------:R-:W-:Y:S01]  /*4280*/  R2UR UR6, R7 ;  /* 0x00000000070672ca */ /* 0x000fe200000e0000 */
[----:B------:R-:W-:Y:S01]  /*4290*/  ULDC UR12, c[0x0][0x498] ;  /* 0x00012600000c7ab9 */ /* 0x000fe20000000800 */
[----:B------:R-:W-:Y:S01]  /*42a0*/  R2UR UR13, R9 ;  /* 0x00000000090d72ca */ /* 0x000fe200000e0000 */
[----:B------:R-:W-:Y:S01]  /*42b0*/  UISETP.NE.AND UP0, UPT, UR12, 0x1, UPT ;  /* 0x000000010c00788c */ /* 0x000fe2000bf05270 */
[----:B------:R-:W-:Y:S01]  /*42c0*/  IMAD R6, R7, 0x800, R0 ;  /* 0x0000080007067824 */ /* 0x000fe200078e0200 */
[----:B------:R-:W-:Y:S01]  /*42d0*/  PRMT R9, R23, 0x40, R10 ;  /* 0x0000004017097816 */ /* 0x000fe2000000000a */
[----:B------:R-:W-:Y:S01]  /*42e0*/  ULDC.64 UR24, c[0x0][0x198] ;  /* 0x0000660000187ab9 */ /* 0x000fe20000000a00 */
[----:B------:R-:W-:Y:S01]  /*42f0*/  ULDC.64 UR18, c[0x0][0x4b8] ;  /* 0x00012e0000127ab9 */ /* 0x000fe20000000a00 */
[----:B------:R-:W-:Y:S01]  /*4300*/  IMAD R6, R6, 0x2, R12 ;  /* 0x0000000206067824 */ /* 0x000fe200078e020c */
[----:B------:R-:W-:Y:S01]  /*4310*/  USHF.L.U32 UR7, UR7, 0x5, URZ ;  /* 0x0000000507077899 */ /* 0x000fe2000800063f */
[----:B------:R-:W-:Y:S01]  /*4320*/  R2UR UR22, R9 ;  /* 0x00000000091672ca */ /* 0x000fe200000e0000 */
[----:B------:R-:W-:Y:S01]  /*4330*/  @UP1 ULDC.64 UR8, c[0x0][0x490] ;  /* 0x0001240000081ab9 */ /* 0x000fe20000000a00 */
[----:B------:R-:W-:Y:S01]  /*4340*/  ULDC.64 UR20, c[0x0][0x4d0] ;  /* 0x0001340000147ab9 */ /* 0x000fe20000000a00 */
[----:B------:R-:W-:Y:S01]  /*4350*/  ULOP3.LUT UR17, UR7, 0x10, UR17, 0xf8, !UPT ;  /* 0x0000001007117892 */ /* 0x000fe2000f8ef811 */
[----:B------:R-:W-:Y:S01]  /*4360*/  R2UR UR16, R6 ;  /* 0x00000000061072ca */ /* 0x000fe200000e0000 */
[----:B------:R-:W-:Y:S01]  /*4370*/  IMAD.MOV.U32 R6, RZ, RZ, 0x3 ;  /* 0x00000003ff067424 */ /* 0x000fe200078e00ff */
[----:B------:R-:W-:Y:S01]  /*4380*/  ISETP.GT.AND P3, PT, R4, 0x1, PT ;  /* 0x000000010400780c */ /* 0x000fe20003f64270 */
[----:B------:R-:W-:Y:S01]  /*4390*/  UIMAD.WIDE.U32 UR4, UR17, UR8, URZ ;  /* 0x00000008110472a5 */ /* 0x000fe2000f8e003f */
[----:B------:R-:W-:Y:S01]  /*43a0*/  R2UR UR8, R12 ;  /* 0x000000000c0872ca */ /* 0x000fe200000e0000 */
[----:B------:R-:W-:Y:S01]  /*43b0*/  VIADD R7, R7, 0x1 ;  /* 0x0000000107077836 */ /* 0x000fe20000000000 */
[----:B------:R-:W-:Y:S01]  /*43c0*/  UMOV UR11, UR17 ;  /* 0x00000011000b7c82 */ /* 0x000fe20008000000 */
[----:B------:R-:W-:Y:S01]  /*43d0*/  @UP1 USHF.R.U32.HI UR11, URZ, UR9, UR5 ;  /* 0x000000093f0b1299 */ /* 0x000fe20008011605 */
[----:B------:R-:W-:Y:S01]  /*43e0*/  R2UR UR23, R6 ;  /* 0x00000000061772ca */ /* 0x000fe200000e0000 */
[----:B------:R-:W-:Y:S01]  /*43f0*/  UIADD3 UR5, UR13, 0x38000, URZ ;  /* 0x000380000d057890 */ /* 0x000fe2000fffe03f */
[----:B------:R-:W-:Y:S01]  /*4400*/  ISETP.NE.AND P1, PT, R7, 0x1c, PT ;  /* 0x0000001c0700780c */ /* 0x000fe20003f25270 */
[----:B------:R-:W-:Y:S01]  /*4410*/  UIADD3 UR14, UP1, UR24, 0xf0, URZ ;  /* 0x000000f0180e7890 */ /* 0x000fe2000ff3e03f */
[----:B------:R-:W-:Y:S01]  /*4420*/  VIADD R4, R4, 0xffffffff ;  /* 0xffffffff04047836 */ /* 0x000fe20000000000 */
[----:B------:R-:W-:Y:S01]  /*4430*/  UIADD3 UR24, UP2, UR24, 0x1f0, URZ ;  /* 0x000001f018187890 */ /* 0x000fe2000ff5e03f */
[----:B------:R-:W-:Y:S01]  /*4440*/  SEL R6, RZ, 0x1, P1 ;  /* 0x00000001ff067807 */ /* 0x000fe20000800000 */
[----:B------:R-:W-:Y:S01]  /*4450*/  UMOV UR13, UR11 ;  /* 0x0000000b000d7c82 */ /* 0x000fe20008000000 */
[----:B------:R-:W-:Y:S01]  /*4460*/  UIADD3.X UR15, URZ, UR25, URZ, UP1, !UPT ;  /* 0x000000193f0f7290 */ /* 0x000fe20008ffe43f */
[----:B------:R-:W-:Y:S01]  /*4470*/  VIADD R15, R15, 0x1 ;  /* 0x000000010f0f7836 */ /* 0x000fe20000000000 */
[----:B------:R-:W-:Y:S01]  /*4480*/  ULEA UR4, UR6, UR8, 0xc ;  /* 0x0000000806047291 */ /* 0x000fe2000f8e603f */
[----:B------:R-:W-:Y:S01]  /*4490*/  LOP3.LUT R3, R3, R6, RZ, 0x3c, !PT ;  /* 0x0000000603037212 */ /* 0x000fe200078e3cff */
[----:B------:R-:W-:Y:S01]  /*44a0*/  UIADD3.X UR25, URZ, UR25, URZ, UP2, !UPT ;  /* 0x000000193f197290 */ /* 0x000fe200097fe43f */
[----:B------:R-:W-:Y:S01]  /*44b0*/  SEL R7, R7, RZ, P1 ;  /* 0x000000ff07077207 */ /* 0x000fe20000800000 */
[----:B------:R-:W-:Y:S01]  /*44c0*/  @UP0 ULDC UR8, c[0x0][0x49c] ;  /* 0x0001270000080ab9 */ /* 0x000fe20000000800 */
[----:B------:R-:W-:Y:S01]  /*44d0*/  @UP0 ULDC UR6, c[0x0][0x4a0] ;  /* 0x0001280000060ab9 */ /* 0x000fe20000000800 */
[----:B------:R-:W-:-:S02]  /*44e0*/  UIMAD.WIDE.U32 UR8, UR11, UR8, URZ ;  /* 0x000000080b0872a5 */ /* 0x000fc4000f8e003f */
[----:B------:R-:W-:Y:S02]  /*44f0*/  UIADD3 UR8, -UR11, URZ, URZ ;  /* 0x0000003f0b087290 */ /* 0x000fe4000fffe13f */
[----:B------:R-:W-:Y:S01]  /*4500*/  @UP0 USHF.R.U32.HI UR13, URZ, UR6, UR9 ;  /* 0x000000063f0d0299 */ /* 0x000fe20008011609 */
[----:B------:R-:W-:Y:S01]  /*4510*/  R2UR UR6, R8 ;  /* 0x00000000080672ca */ /* 0x000fe200000e0000 */
[----:B------:R-:W-:Y:S01]  /*4520*/  UIMAD UR17, UR10, UR8, UR17 ;  /* 0x000000080a1172a4 */ /* 0x000fe2000f8e0211 */
[----:B------:R-:W-:Y:S01]  /*4530*/  R2UR UR10, R14 ;  /* 0x000000000e0a72ca */ /* 0x000fe200000e0000 */
[----:B------:R-:W-:Y:S02]  /*4540*/  UIADD3 UR9, -UR13, URZ, URZ ;  /* 0x0000003f0d097290 */ /* 0x000fe4000fffe13f */
[----:B------:R-:W-:Y:S02]  /*4550*/  UIADD3 UR8, UR16, 0x1c000, URZ ;  /* 0x0001c00010087890 */ /* 0x000fe4000fffe03f */
[----:B------:R-:W-:-:S02]  /*4560*/  UIMAD UR12, UR12, UR9, UR11 ;  /* 0x000000090c0c72a4 */ /* 0x000fc4000f8e020b */
[----:B------:R-:W-:Y:S01]  /*4570*/  UIMAD UR11, UR17, UR18, UR20 ;  /* 0x00000012110b72a4 */ /* 0x000fe2000f8e0214 */
[----:B------:R-:W-:Y:S02]  /*4580*/  UMOV UR16, 0x0 ;  /* 0x0000000000107882 */ /* 0x000fe40000000000 */
[----:B------:R-:W-:Y:S01]  /*4590*/  UMOV UR17, 0x10000000 ;  /* 0x1000000000117882 */ /* 0x000fe20000000000 */
[----:B------:R-:W-:Y:S01]  /*45a0*/  UIMAD UR12, UR12, UR19, UR21 ;  /* 0x000000130c0c72a4 */ /* 0x000fe2000f8e0215 */
[----:B------:R0:W-:Y:S01]  /*45b0*/  UTMALDG.2D [UR4], [UR14], desc[UR16] ;  /* 0x000010040e0075b4 */ /* 0x0001e20008009000 */
[----:B------:R-:W-:Y:S01]  /*45c0*/  UMOV UR9, UR5 ;  /* 0x0000000500097c82 */ /* 0x000fe20008000000 */
[----:B0-----:R-:W-:-:S09]  /*45d0*/  UPRMT UR4, UR22, 0x5410, UR23 ;  /* 0x0000541016047896 */ /* 0x001fd20008000017 */
[----:B------:R0:W-:Y:S02]  /*45e0*/  UTMALDG.4D.IM2COL.MULTICAST [UR8], [UR24], UR4 ;  /* 0x00000008180073b4 */ /* 0x0001e40008058804 */
[----:B0-----:R-:W-:Y:S05]  /*45f0*/  @P3 BRA `(.L_x_93) ;  /* 0xfffffff800cc3947 */ /* 0x001fea000383ffff */
.L_x_89:
[----:B------:R-:W-:Y:S01]  /*4600*/  ISETP.GE.U32.AND P2, PT, R11, 0x1c, PT ;  /* 0x0000001c0b00780c */ /* 0x000fe20003f46070 */
[----:B------:R-:W-:Y:S05]  /*4610*/  WARPSYNC.ALL ;  /* 0x0000000000007948 */ /* 0x000fea0003800000 */
[----:B------:R-:W-:-:S07]  /*4620*/  ELECT P1, URZ, PT ;  /* 0x00000000003f782f */ /* 0x000fce0003820000 */
[----:B---3-5:R-:W-:-:S05]  /*4630*/  @P2 SHF.R.U32.HI R2, RZ, 0x2, R11 ;  /* 0x00000002ff022819 */ /* 0x028fca000001160b */
[----:B------:R-:W-:-:S05]  /*4640*/  @P2 IMAD.WIDE.U32 R2, R2, 0x24924925, RZ ;  /* 0x2492492502022825 */ /* 0x000fca00078e00ff */
[----:B------:R-:W-:-:S04]  /*4650*/  @P2 LOP3.LUT R2, R3, 0x1, RZ, 0xc0, !PT ;  /* 0x0000000103022812 */ /* 0x000fc800078ec0ff */
[----:B------:R-:W-:Y:S01]  /*4660*/  @P2 ISETP.NE.U32.AND P0, PT, R2, 0x1, PT ;  /* 0x000000010200280c */ /* 0x000fe20003f05070 */
[----:B------:R-:W-:-:S12]  /*4670*/  @!P1 EXIT ;  /* 0x000000000000994d */ /* 0x000fd80003800000 */
[----:B------:R-:W-:Y:S01]  /*4680*/  LOP3.LUT R5, R5, 0x2, RZ, 0xfc, !PT ;  /* 0x0000000205057812 */ /* 0x000fe200078efcff */
[----:B------:R-:W-:Y:S01]  /*4690*/  IMAD.MOV.U32 R4, RZ, RZ, 0x1 ;  /* 0x00000001ff047424 */ /* 0x000fe200078e00ff */
[----:B------:R-:W-:Y:S02]  /*46a0*/  @P2 ISETP.NE.U32.AND.EX P0, PT, RZ, RZ, PT, P0 ;  /* 0x000000ffff00220c */ /* 0x000fe40003f05100 */
[----:B------:R-:W-:Y:S02]  /*46b0*/  ISETP.NE.AND P1, PT, R5, 0x3, PT ;  /* 0x000000030500780c */ /* 0x000fe40003f25270 */
[----:B------:R-:W-:-:S11]  /*46c0*/  @P2 SEL R4, RZ, 0x1, !P0 ;  /* 0x00000001ff042807 */ /* 0x000fd60004000000 */
[----:B------:R-:W-:Y:S05]  /*46d0*/  @!P1 BRA `(.L_x_94) ;  /* 0x0000000000049947 */ /* 0x000fea0003800000 */
[----:B------:R-:W-:Y:S01]  /*46e0*/  BPT.TRAP 0x1 ;  /* 0x000000040000795c */ /* 0x000fe20000300000 */
.L_x_94:
[----:B------:R-:W0:Y:S01]  /*46f0*/  S2R R5, SR_CgaCtaId ;  /* 0x0000000000057919 */ /* 0x000e220000008800 */
[----:B------:R-:W-:Y:S02]  /*4700*/  SHF.R.U32.HI R2, RZ, 0x2, R11 ;  /* 0x00000002ff027819 */ /* 0x000fe4000001160b */
[----:B------:R-:W-:-:S03]  /*4710*/  MOV R0, 0x400 ;  /* 0x0000040000007802 */ /* 0x000fc60000000f00 */
[----:B------:R-:W-:-:S04]  /*4720*/  IMAD.WIDE.U32 R2, R2, 0x24924925, RZ ;  /* 0x2492492502027825 */ /* 0x000fc800078e00ff */
[----:B------:R-:W-:Y:S01]  /*4730*/  IMAD R3, R3, -0x1c, R11 ;  /* 0xffffffe403037824 */ /* 0x000fe200078e020b */
[----:B0-----:R-:W-:Y:S02]  /*4740*/  LEA R0, R5, R0, 0x18 ;  /* 0x0000000005007211 */ /* 0x001fe400078ec0ff */
[----:B------:R-:W-:-:S03]  /*4750*/  SHF.L.U32 R5, R4, 0x1f, RZ ;  /* 0x0000001f04057819 */ /* 0x000fc600000006ff */
[----:B------:R-:W-:-:S04]  /*4760*/  VIADD R0, R0, 0x380e0 ;  /* 0x000380e000007836 */ /* 0x000fc80000000000 */
[----:B------:R-:W-:-:S07]  /*4770*/  IMAD R2, R3, 0x8, R0 ;  /* 0x0000000803027824 */ /* 0x000fce00078e0200 */
.L_x_95:
[----:B0-----:R0:W1:Y:S02]  /*4780*/  SYNCS.PHASECHK.TRANS64.TRYWAIT P0, [R2+URZ], R5 ;  /* 0x00000005020075a7 */ /* 0x001064000800017f */
[----:B-1----:R-:W-:Y:S05]  /*4790*/  @!P0 NANOSLEEP.SYNCS 0x989680 ;  /* 0x009896800000895d */ /* 0x002fea0003900000 */
[----:B------:R-:W1:Y:S02]  /*47a0*/  @!P0 SYNCS.PHASECHK.TRANS64 P0, [R2+URZ], R5 ;  /* 0x00000005020085a7 */ /* 0x000e64000800007f */
[----:B-1----:R-:W-:Y:S05]  /*47b0*/  @!P0 BRA `(.L_x_95) ;  /* 0xfffffffc00f08947 */ /* 0x002fea000383ffff */
[----:B------:R-:W-:-:S05]  /*47c0*/  VIADD R3, R3, 0x1 ;  /* 0x0000000103037836 */ /* 0x000fca0000000000 */
[----:B------:R-:W-:-:S04]  /*47d0*/  ISETP.NE.AND P0, PT, R3, 0x1c, PT ;  /* 0x0000001c0300780c */ /* 0x000fc80003f05270 */
[----:B0-----:R-:W-:Y:S02]  /*47e0*/  SEL R5, RZ, 0x1, P0 ;  /* 0x00000001ff057807 */ /* 0x001fe40000000000 */
[----:B------:R-:W-:Y:S02]  /*47f0*/  SEL R3, R3, RZ, P0 ;  /* 0x000000ff03037207 */ /* 0x000fe40000000000 */
[----:B------:R-:W-:-:S03]  /*4800*/  LOP3.LUT R7, R4, R5, RZ, 0x3c, !PT ;  /* 0x0000000504077212 */ /* 0x000fc600078e3cff */
[----:B------:R-:W-:Y:S01]  /*4810*/  IMAD R2, R3, 0x8, R0 ;  /* 0x0000000803027824 */ /* 0x000fe200078e0200 */
[----:B------:R-:W-:-:S07]  /*4820*/  SHF.L.U32 R5, R7, 0x1f, RZ ;  /* 0x0000001f07057819 */ /* 0x000fce00000006ff */
.L_x_96:
        /* <DEDUP_REMOVED lines=11> */
.L_x_97:
        /* <DEDUP_REMOVED lines=11> */
.L_x_98:
        /* <DEDUP_REMOVED lines=11> */
.L_x_99:
        /* <DEDUP_REMOVED lines=11> */
.L_x_100:
        /* <DEDUP_REMOVED lines=11> */
.L_x_101:
        /* <DEDUP_REMOVED lines=11> */
.L_x_102:
        /* <DEDUP_REMOVED lines=11> */
.L_x_103:
        /* <DEDUP_REMOVED lines=11> */
.L_x_104:
        /* <DEDUP_REMOVED lines=11> */
.L_x_105:
        /* <DEDUP_REMOVED lines=11> */
.L_x_106:
        /* <DEDUP_REMOVED lines=11> */
.L_x_107:
        /* <DEDUP_REMOVED lines=11> */
.L_x_108:
        /* <DEDUP_REMOVED lines=11> */
.L_x_109:
        /* <DEDUP_REMOVED lines=11> */
.L_x_110:
        /* <DEDUP_REMOVED lines=11> */
.L_x_111:
        /* <DEDUP_REMOVED lines=11> */
.L_x_112:
        /* <DEDUP_REMOVED lines=11> */
.L_x_113:
        /* <DEDUP_REMOVED lines=11> */
.L_x_114:
        /* <DEDUP_REMOVED lines=11> */
.L_x_115:
        /* <DEDUP_REMOVED lines=11> */
.L_x_116:
        /* <DEDUP_REMOVED lines=11> */
.L_x_117:
        /* <DEDUP_REMOVED lines=11> */
.L_x_118:
        /* <DEDUP_REMOVED lines=11> */
.L_x_119:
        /* <DEDUP_REMOVED lines=11> */
.L_x_120:
        /* <DEDUP_REMOVED lines=11> */
.L_x_121:
        /* <DEDUP_REMOVED lines=11> */
.L_x_122:
[----:B0-----:R0:W1:Y:S02]  /*5a10*/  SYNCS.PHASECHK.TRANS64.TRYWAIT P0, [R3+URZ], R0 ;  /* 0x00000000030075a7 */ /* 0x001064000800017f */
[----:B-1----:R-:W-:Y:S05]  /*5a20*/  @!P0 NANOSLEEP.SYNCS 0x989680 ;  /* 0x009896800000895d */ /* 0x002fea0003900000 */
[----:B------:R-:W1:Y:S02]  /*5a30*/  @!P0 SYNCS.PHASECHK.TRANS64 P0, [R3+URZ], R0 ;  /* 0x00000000030085a7 */ /* 0x000e64000800007f */
[----:B-1----:R-:W-:Y:S05]  /*5a40*/  @P0 EXIT ;  /* 0x000000000000094d */ /* 0x002fea0003800000 */
[----:B------:R-:W-:Y:S05]  /*5a50*/  BRA `(.L_x_122) ;  /* 0xfffffffc00ec7947 */ /* 0x000fea000383ffff */
.L_x_123:
[----:B------:R-:W-:-:S00]  /*5a60*/  BRA `(.L_x_123) ;  /* 0xfffffffc00fc7947 */ /* 0x000fc0000383ffff */
[----:B------:R-:W-:-:S00]  /*5a70*/  NOP ;  /* 0x0000000000007918 */ /* 0x000fc00000000000 */
        /* <DEDUP_REMOVED lines=8> */
.L_x_124:


//--------------------- .nv.shared._ZN7cutlass13device_kernelINS_4conv6kernel13ConvUniversalINS1_16ConvProblemShapeILNS1_8OperatorE2ELi2EEENS1_10collective14CollectiveConvINS1_46MainloopSm90TmaGmmaWarpSpecializedImplicitGemmILS5_2ELi28ELi2EN4cute5tupleIJNSA_1CILi2EEENSC_ILi1EEESE_EEENS1_36KernelImplicitTmaWarpSpecializedSm90ELi1EEENSB_IJNSC_ILi64EEENSB_IJSI_EEENSB_IJNSC_ILi32EEEEEEEEENS_10bfloat16_tESN_NSA_8TiledMMAINSA_8MMA_AtomIJNSA_4SM904GMMA27MMA_64x64x16_F32BF16BF16_SSILNSR_5MajorE1ELST_1ELNSR_7ScaleInE1ELSU_1EEEEEENSA_6LayoutINSB_IJSE_SE_SE_EEENSB_IJNSC_ILi0EEESZ_SZ_EEEEENSB_IJNSA_10UnderscoreES12_S12_EEEEENS7_6detail26Sm90ImplicitGemmTileTraitsINSA_13SM90_TMA_LOADENSA_14ComposedLayoutINSA_7SwizzleILi3ELi4ELi3EEENSA_18smem_ptr_flag_bitsILi16EEENSX_INSB_IJNSB_IJSI_SE_EEENSB_IJNSC_ILi8EEENSC_ILi4EEEEEENSB_IJSE_NSC_ILi28EEEEEEEEENSB_IJNSB_IJSE_SZ_EEENSB_IJSI_NSC_ILi512EEEEEENSB_IJSZ_NSC_ILi2048EEEEEEEEEEEEEvEENS16_INSA_30SM90_TMA_LOAD_IM2COL_MULTICASTES1R_vEEEENS_8epilogue10collective6detail29Sm90TmaWarpSpecializedAdapterINS1X_15DefaultEpilogueISN_NSB_IJlNSB_IJSE_llEEESZ_EEES22_NS1W_6thread17LinearCombinationISN_Li1EffLNS23_9ScaleType4KindE0ELNS_15FloatRoundStyleE2ESN_EENS_4gemm15EpilogueDefaultEEEEEvvEEEEvNT_6ParamsE --------------------------
	.section	.nv.shared._ZN7cutlass13device_kernelINS_4conv6kernel13ConvUniversalINS1_16ConvProblemShapeILNS1_8OperatorE2ELi2EEENS1_10collective14CollectiveConvINS1_46MainloopSm90TmaGmmaWarpSpecializedImplicitGemmILS5_2ELi28ELi2EN4cute5tupleIJNSA_1CILi2EEENSC_ILi1EEESE_EEENS1_36KernelImplicitTmaWarpSpecializedSm90ELi1EEENSB_IJNSC_ILi64EEENSB_IJSI_EEENSB_IJNSC_ILi32EEEEEEEEENS_10bfloat16_tESN_NSA_8TiledMMAINSA_8MMA_AtomIJNSA_4SM904GMMA27MMA_64x64x16_F32BF16BF16_SSILNSR_5MajorE1ELST_1ELNSR_7ScaleInE1ELSU_1EEEEEENSA_6LayoutINSB_IJSE_SE_SE_EEENSB_IJNSC_ILi0EEESZ_SZ_EEEEENSB_IJNSA_10UnderscoreES12_S12_EEEEENS7_6detail26Sm90ImplicitGemmTileTraitsINSA_13SM90_TMA_LOADENSA_14ComposedLayoutINSA_7SwizzleILi3ELi4ELi3EEENSA_18smem_ptr_flag_bitsILi16EEENSX_INSB_IJNSB_IJSI_SE_EEENSB_IJNSC_ILi8EEENSC_ILi4EEEEEENSB_IJSE_NSC_ILi28EEEEEEEEENSB_IJNSB_IJSE_SZ_EEENSB_IJSI_NSC_ILi512EEEEEENSB_IJSZ_NSC_ILi2048EEEEEEEEEEEEEvEENS16_INSA_30SM90_TMA_LOAD_IM2COL_MULTICASTES1R_vEEEENS_8epilogue10collective6detail29Sm90TmaWarpSpecializedAdapterINS1X_15DefaultEpilogueISN_NSB_IJlNSB_IJSE_llEEESZ_EEES22_NS1W_6thread17LinearCombinationISN_Li1EffLNS23_9ScaleType4KindE0ELNS_15FloatRoundStyleE2ESN_EENS_4gemm15EpilogueDefaultEEEEEvvEEEEvNT_6ParamsE,"aw",@nobits
	.sectionflags	@""
	.align	16
	.zero		1024


//--------------------- .nv.shared.reserved.0     --------------------------
	.section	.nv.shared.reserved.0,"aw",@nobits
	.weak		__nv_reservedSMEM_offset_0_alias
	.size		__nv_reservedSMEM_offset_0_alias, 0, 0
	.other		__nv_reservedSMEM_offset_0_alias,@"STO_CUDA_RESERVED_SHARED STV_DEFAULT"
__nv_reservedSMEM_offset_0_alias:
	.zero		0


//--------------------- .nv.global                --------------------------
	.section	.nv.global,"aw",@nobits
.nv.global:
	.type		_ZN39_INTERNAL_53db8438_4_k_cu_1517f5e7_28154cute1_E,@object
	.size		_ZN39_INTERNAL_53db8438_4_k_cu_1517f5e7_28154cute1_E,(_ZN39_INTERNAL_53db8438_4_k_cu_1517f5e7_28154cuda3std3__45__cpo6cbeginE - _ZN39_INTERNAL_53db8438_4_k_cu_1517f5e7_28154cute1_E)
_ZN39_INTERNAL_53db8438_4_k_cu_1517f5e7_28154cute1_E:
	.zero		1
	.type		_ZN39_INTERNAL_53db8438_4_k_cu_1517f5e7_28154cuda3std3__45__cpo6cbeginE,@object
	.size		_ZN39_INTERNAL_53db8438_4_k_cu_1517f5e7_28154cuda3std3__45__cpo6cbeginE,(_ZN39_INTERNAL_53db8438_4_k_cu_1517f5e7_28154cuda3std3__48in_placeE - _ZN39_INTERNAL_53db8438_4_k_cu_1517f5e7_28154cuda3std3__45__cpo6cbeginE)
_ZN39_INTERNAL_53db8438_4_k_cu_1517f5e7_28154cuda3std3__45__cpo6cbeginE:
	.zero		1
	.type		_ZN39_INTERNAL_53db8438_4_k_cu_1517f5e7_28154cuda3std3__48in_placeE,@object
	.size		_ZN39_INTERNAL_53db8438_4_k_cu_1517f5e7_28154cuda3std3__48in_placeE,(_ZN39_INTERNAL_53db8438_4_k_cu_1517f5e7_28154cuda3std6ranges3__45__cpo9iter_moveE - _ZN39_INTERNAL_53db8438_4_k_cu_1517f5e7_28154cuda3std3__48in_placeE)
_ZN39_INTERNAL_53db8438_4_k_cu_1517f5e7_28154cuda3std3__48in_placeE:
	.zero		1
	.type		_ZN39_INTERNAL_53db8438_4_k_cu_1517f5e7_28154cuda3std6ranges3__45__cpo9iter_moveE,@object
	.size		_ZN39_INTERNAL_53db8438_4_k_cu_1517f5e7_28154cuda3std6ranges3__45__cpo9iter_moveE,(_ZN39_INTERNAL_53db8438_4_k_cu_1517f5e7_28154cuda3std3__45__cpo5beginE - _ZN39_INTERNAL_53db8438_4_k_cu_1517f5e7_28154cuda3std6ranges3__45__cpo9iter_moveE)
_ZN39_INTERNAL_53db8438_4_k_cu_1517f5e7_28154cuda3std6ranges3__45__cpo9iter_moveE:
	.zero		1
	.type		_ZN39_INTERNAL_53db8438_4_k_cu_1517f5e7_28154cuda3std3__45__cpo5beginE,@object
	.size		_ZN39_INTERNAL_53db8438_4_k_cu_1517f5e7_28154cuda3std3__45__cpo5beginE,(_ZN39_INTERNAL_53db8438_4_k_cu_1517f5e7_28154cuda3std3__441_GLOBAL__N__53db8438_4_k_cu_1517f5e7_28156ignoreE - _ZN39_INTERNAL_53db8438_4_k_cu_1517f5e7_28154cuda3std3__45__cpo5beginE)
_ZN39_INTERNAL_53db8438_4_k_cu_1517f5e7_28154cuda3std3__45__cpo5beginE:
	.zero		1
	.type		_ZN39_INTERNAL_53db8438_4_k_cu_1517f5e7_28154cuda3std3__441_GLOBAL__N__53db8438_4_k_cu_1517f5e7_28156ignoreE,@object
	.size		_ZN39_INTERNAL_53db8438_4_k_cu_1517f5e7_28154cuda3std3__441_GLOBAL__N__53db8438_4_k_cu_1517f5e7_28156ignoreE,(_ZN39_INTERNAL_53db8438_4_k_cu_1517f5e7_28154cute7productE - _ZN39_INTERNAL_53db8438_4_k_cu_1517f5e7_28154cuda3std3__441_GLOBAL__N__53db8438_4_k_cu_1517f5e7_28156ignoreE)
_ZN39_INTERNAL_53db8438_4_k_cu_1517f5e7_28154cuda3std3__441_GLOBAL__N__53db8438_4_k_cu_1517f5e7_28156ignoreE:
	.zero		1
	.type		_ZN39_INTERNAL_53db8438_4_k_cu_1517f5e7_28154cute7productE,@object
	.size		_ZN39_INTERNAL_53db8438_4_k_cu_1517f5e7_28154cute7productE,(_ZN39_INTERNAL_53db8438_4_k_cu_1517f5e7_28154cuda3std3__45__cpo3endE - _ZN39_INTERNAL_53db8438_4_k_cu_1517f5e7_28154cute7productE)
_ZN39_INTERNAL_53db8438_4_k_cu_1517f5e7_28154cute7productE:
	.zero		1
	.type		_ZN39_INTERNAL_53db8438_4_k_cu_1517f5e7_28154cuda3std3__45__cpo3endE,@object
	.size		_ZN39_INTERNAL_53db8438_4_k_cu_1517f5e7_28154cuda3std3__45__cpo3endE,(_ZN39_INTERNAL_53db8438_4_k_cu_1517f5e7_28154cuda3std3__419piecewise_constructE - _ZN39_INTERNAL_53db8438_4_k_cu_1517f5e7_28154cuda3std3__45__cpo3endE)
_ZN39_INTERNAL_53db8438_4_k_cu_1517f5e7_28154cuda3std3__45__cpo3endE:
	.zero		1
	.type		_ZN39_INTERNAL_53db8438_4_k_cu_1517f5e7_28154cuda3std3__419piecewise_constructE,@object
	.size		_ZN39_INTERNAL_53db8438_4_k_cu_1517f5e7_28154cuda3std3__419piecewise_constructE,(_ZN39_INTERNAL_53db8438_4_k_cu_1517f5e7_28154cuda3std3__45__cpo4cendE - _ZN39_INTERNAL_53db8438_4_k_cu_1517f5e7_28154cuda3std3__419piecewise_constructE)
_ZN39_INTERNAL_53db8438_4_k_cu_1517f5e7_28154cuda3std3__419piecewise_constructE:
	.zero		1
	.type		_ZN39_INTERNAL_53db8438_4_k_cu_1517f5e7_28154cuda3std3__45__cpo4cendE,@object
	.size		_ZN39_INTERNAL_53db8438_4_k_cu_1517f5e7_28154cuda3std3__45__cpo4cendE,(_ZN39_INTERNAL_53db8438_4_k_cu_1517f5e7_28154cuda3std6ranges3__45__cpo4swapE - _ZN39_INTERNAL_53db8438_4_k_cu_1517f5e7_28154cuda3std3__45__cpo4cendE)
_ZN39_INTERNAL_53db8438_4_k_cu_1517f5e7_28154cuda3std3__45__cpo4cendE:
	.zero		1
	.type		_ZN39_INTERNAL_53db8438_4_k_cu_1517f5e7_28154cuda3std6ranges3__45__cpo4swapE,@object
	.size		_ZN39_INTERNAL_53db8438_4_k_cu_1517f5e7_28154cuda3std6ranges3__45__cpo4swapE,(.L_7 - _ZN39_INTERNAL_53db8438_4_k_cu_1517f5e7_28154cuda3std6ranges3__45__cpo4swapE)
_ZN39_INTERNAL_53db8438_4_k_cu_1517f5e7_28154cuda3std6ranges3__45__cpo4swapE:
	.zero		1
.L_7:


//--------------------- .nv.constant0._ZN7cutlass13device_kernelINS_4conv6kernel13ConvUniversalINS1_16ConvProblemShapeILNS1_8OperatorE2ELi2EEENS1_10collective14CollectiveConvINS1_46MainloopSm90TmaGmmaWarpSpecializedImplicitGemmILS5_2ELi28ELi2EN4cute5tupleIJNSA_1CILi2EEENSC_ILi1EEESE_EEENS1_36KernelImplicitTmaWarpSpecializedSm90ELi1EEENSB_IJNSC_ILi64EEENSB_IJSI_EEENSB_IJNSC_ILi32EEEEEEEEENS_10bfloat16_tESN_NSA_8TiledMMAINSA_8MMA_AtomIJNSA_4SM904GMMA27MMA_64x64x16_F32BF16BF16_SSILNSR_5MajorE1ELST_1ELNSR_7ScaleInE1ELSU_1EEEEEENSA_6LayoutINSB_IJSE_SE_SE_EEENSB_IJNSC_ILi0EEESZ_SZ_EEEEENSB_IJNSA_10UnderscoreES12_S12_EEEEENS7_6detail26Sm90ImplicitGemmTileTraitsINSA_13SM90_TMA_LOADENSA_14ComposedLayoutINSA_7SwizzleILi3ELi4ELi3EEENSA_18smem_ptr_flag_bitsILi16EEENSX_INSB_IJNSB_IJSI_SE_EEENSB_IJNSC_ILi8EEENSC_ILi4EEEEEENSB_IJSE_NSC_ILi28EEEEEEEEENSB_IJNSB_IJSE_SZ_EEENSB_IJSI_NSC_ILi512EEEEEENSB_IJSZ_NSC_ILi2048EEEEEEEEEEEEEvEENS16_INSA_30SM90_TMA_LOAD_IM2COL_MULTICASTES1R_vEEEENS_8epilogue10collective6detail29Sm90TmaWarpSpecializedAdapterINS1X_15DefaultEpilogueISN_NSB_IJlNSB_IJSE_llEEESZ_EEES22_NS1W_6thread17LinearCombinationISN_Li1EffLNS23_9ScaleType4KindE0ELNS_15FloatRoundStyleE2ESN_EENS_4gemm15EpilogueDefaultEEEEEvvEEEEvNT_6ParamsE --------------------------
	.section	.nv.constant0._ZN7cutlass13device_kernelINS_4conv6kernel13ConvUniversalINS1_16ConvProblemShapeILNS1_8OperatorE2ELi2EEENS1_10collective14CollectiveConvINS1_46MainloopSm90TmaGmmaWarpSpecializedImplicitGemmILS5_2ELi28ELi2EN4cute5tupleIJNSA_1CILi2EEENSC_ILi1EEESE_EEENS1_36KernelImplicitTmaWarpSpecializedSm90ELi1EEENSB_IJNSC_ILi64EEENSB_IJSI_EEENSB_IJNSC_ILi32EEEEEEEEENS_10bfloat16_tESN_NSA_8TiledMMAINSA_8MMA_AtomIJNSA_4SM904GMMA27MMA_64x64x16_F32BF16BF16_SSILNSR_5MajorE1ELST_1ELNSR_7ScaleInE1ELSU_1EEEEEENSA_6LayoutINSB_IJSE_SE_SE_EEENSB_IJNSC_ILi0EEESZ_SZ_EEEEENSB_IJNSA_10UnderscoreES12_S12_EEEEENS7_6detail26Sm90ImplicitGemmTileTraitsINSA_13SM90_TMA_LOADENSA_14ComposedLayoutINSA_7SwizzleILi3ELi4ELi3EEENSA_18smem_ptr_flag_bitsILi16EEENSX_INSB_IJNSB_IJSI_SE_EEENSB_IJNSC_ILi8EEENSC_ILi4EEEEEENSB_IJSE_NSC_ILi28EEEEEEEEENSB_IJNSB_IJSE_SZ_EEENSB_IJSI_NSC_ILi512EEEEEENSB_IJSZ_NSC_ILi2048EEEEEEEEEEEEEvEENS16_INSA_30SM90_TMA_LOAD_IM2COL_MULTICASTES1R_vEEEENS_8epilogue10collective6detail29Sm90TmaWarpSpecializedAdapterINS1X_15DefaultEpilogueISN_NSB_IJlNSB_IJSE_llEEESZ_EEES22_NS1W_6thread17LinearCombinationISN_Li1EffLNS23_9ScaleType4KindE0ELNS_15FloatRoundStyleE2ESN_EENS_4gemm15EpilogueDefaultEEEEEvvEEEEvNT_6ParamsE,"a",@progbits
	.sectionflags	@""
	.align	4
.nv.constant0._ZN7cutlass13device_kernelINS_4conv6kernel13ConvUniversalINS1_16ConvProblemShapeILNS1_8OperatorE2ELi2EEENS1_10collective14CollectiveConvINS1_46MainloopSm90TmaGmmaWarpSpecializedImplicitGemmILS5_2ELi28ELi2EN4cute5tupleIJNSA_1CILi2EEENSC_ILi1EEESE_EEENS1_36KernelImplicitTmaWarpSpecializedSm90ELi1EEENSB_IJNSC_ILi64EEENSB_IJSI_EEENSB_IJNSC_ILi32EEEEEEEEENS_10bfloat16_tESN_NSA_8TiledMMAINSA_8MMA_AtomIJNSA_4SM904GMMA27MMA_64x64x16_F32BF16BF16_SSILNSR_5MajorE1ELST_1ELNSR_7ScaleInE1ELSU_1EEEEEENSA_6LayoutINSB_IJSE_SE_SE_EEENSB_IJNSC_ILi0EEESZ_SZ_EEEEENSB_IJNSA_10UnderscoreES12_S12_EEEEENS7_6detail26Sm90ImplicitGemmTileTraitsINSA_13SM90_TMA_LOADENSA_14ComposedLayoutINSA_7SwizzleILi3ELi4ELi3EEENSA_18smem_ptr_flag_bitsILi16EEENSX_INSB_IJNSB_IJSI_SE_EEENSB_IJNSC_ILi8EEENSC_ILi4EEEEEENSB_IJSE_NSC_ILi28EEEEEEEEENSB_IJNSB_IJSE_SZ_EEENSB_IJSI_NSC_ILi512EEEEEENSB_IJSZ_NSC_ILi2048EEEEEEEEEEEEEvEENS16_INSA_30SM90_TMA_LOAD_IM2COL_MULTICASTES1R_vEEEENS_8epilogue10collective6detail29Sm90TmaWarpSpecializedAdapterINS1X_15DefaultEpilogueISN_NSB_IJlNSB_IJSE_llEEESZ_EEES22_NS1W_6thread17LinearCombinationISN_Li1EffLNS23_9ScaleType4KindE0ELNS_15FloatRoundStyleE2ESN_EENS_4gemm15EpilogueDefaultEEEEEvvEEEEvNT_6ParamsE:
	.zero		1536


//--------------------- SYMBOLS --------------------------

	.type		.nv.reservedSmem.offset0,@object
	.size		.nv.reservedSmem.offset0,0x4
